//
// Generated by NVIDIA NVVM Compiler
//
// Compiler Build ID: CL-36424714
// Cuda compilation tools, release 13.0, V13.0.88
// Based on NVVM 20.0.0
//

.version 9.0
.target sm_100
.address_size 64

	// .globl	_Z5convfPKfS0_PfPm
.const .align 4 .u32 L0;

.visible .entry _Z5convfPKfS0_PfPm(
	.param .u64 .ptr .align 1 _Z5convfPKfS0_PfPm_param_0,
	.param .u64 .ptr .align 1 _Z5convfPKfS0_PfPm_param_1,
	.param .u64 .ptr .align 1 _Z5convfPKfS0_PfPm_param_2,
	.param .u64 .ptr .align 1 _Z5convfPKfS0_PfPm_param_3
)
{
	.reg .pred 	%p<21>;
	.reg .b32 	%r<37>;
	.reg .b32 	%f<12>;
	.reg .b64 	%rd<17>;

	ld.param.u64 	%rd6, [_Z5convfPKfS0_PfPm_param_0];
	ld.param.u64 	%rd7, [_Z5convfPKfS0_PfPm_param_1];
	ld.param.u64 	%rd8, [_Z5convfPKfS0_PfPm_param_2];
	ld.param.u64 	%rd9, [_Z5convfPKfS0_PfPm_param_3];
	cvta.to.global.u64 	%rd1, %rd9;
	ld.global.u32 	%r1, [%rd1];
	ld.global.u32 	%r2, [%rd1+8];
	ld.global.u32 	%r3, [%rd1+24];
	ld.global.u32 	%r17, [%rd1+40];
	ld.global.u32 	%r4, [%rd1+48];
	mul.lo.s32 	%r5, %r4, %r17;
	mov.u32 	%r18, %tid.x;
	mov.u32 	%r19, %ntid.x;
	mov.u32 	%r20, %ctaid.x;
	mad.lo.s32 	%r6, %r19, %r20, %r18;
	mov.u32 	%r21, %tid.y;
	mov.u32 	%r22, %ntid.y;
	mov.u32 	%r23, %ctaid.y;
	mad.lo.s32 	%r7, %r22, %r23, %r21;
	mov.u32 	%r8, %ctaid.z;
	setp.ge.s32 	%p7, %r7, %r5;
	setp.ge.s32 	%p8, %r6, %r4;
	or.pred  	%p9, %p8, %p7;
	@%p9 bra 	$L__BB0_7;
	ld.global.u64 	%rd2, [%rd1+16];
	ld.global.u64 	%rd3, [%rd1+32];
	ld.const.u32 	%r24, [L0];
	sub.s32 	%r35, %r24, %r7;
	setp.gt.s32 	%p20, %r2, 0;
	setp.lt.s32 	%p19, %r35, %r3;
	or.pred  	%p11, %p20, %p19;
	mov.f32 	%f10, 0f00000000;
	not.pred 	%p12, %p11;
	@%p12 bra 	$L__BB0_6;
	mul.lo.s32 	%r26, %r8, %r2;
	mad.lo.s32 	%r10, %r26, %r4, %r6;
	mul.lo.s32 	%r27, %r8, %r3;
	mad.lo.s32 	%r11, %r27, %r4, %r6;
	cvt.u32.u64 	%r12, %rd2;
	cvta.to.global.u64 	%rd4, %rd6;
	cvta.to.global.u64 	%rd5, %rd7;
	mov.f32 	%f10, 0f00000000;
	mov.b32 	%r36, 0;
$L__BB0_3:
	setp.gt.s32 	%p13, %r35, -1;
	and.pred  	%p14, %p20, %p13;
	and.pred  	%p15, %p14, %p19;
	not.pred 	%p16, %p15;
	@%p16 bra 	$L__BB0_5;
	mad.lo.s32 	%r28, %r36, %r1, %r10;
	mul.wide.s32 	%rd10, %r28, 4;
	add.s64 	%rd11, %rd4, %rd10;
	ld.global.f32 	%f7, [%rd11];
	not.b32 	%r29, %r35;
	add.s32 	%r30, %r29, %r3;
	mad.lo.s32 	%r31, %r30, %r12, %r11;
	mul.wide.s32 	%rd12, %r31, 4;
	add.s64 	%rd13, %rd5, %rd12;
	ld.global.f32 	%f8, [%rd13];
	fma.rn.f32 	%f10, %f7, %f8, %f10;
$L__BB0_5:
	add.s32 	%r36, %r36, 1;
	add.s32 	%r35, %r35, 1;
	setp.lt.s32 	%p20, %r36, %r2;
	setp.lt.s32 	%p19, %r35, %r3;
	or.pred  	%p18, %p20, %p19;
	@%p18 bra 	$L__BB0_3;
$L__BB0_6:
	cvt.u32.u64 	%r32, %rd3;
	mad.lo.s32 	%r33, %r7, %r32, %r6;
	mad.lo.s32 	%r34, %r5, %r8, %r33;
	cvta.to.global.u64 	%rd14, %rd8;
	mul.wide.s32 	%rd15, %r34, 4;
	add.s64 	%rd16, %rd14, %rd15;
	st.global.f32 	[%rd16], %f10;
$L__BB0_7:
	ret;

}
	// .globl	_Z4convPKdS0_PdPm
.visible .entry _Z4convPKdS0_PdPm(
	.param .u64 .ptr .align 1 _Z4convPKdS0_PdPm_param_0,
	.param .u64 .ptr .align 1 _Z4convPKdS0_PdPm_param_1,
	.param .u64 .ptr .align 1 _Z4convPKdS0_PdPm_param_2,
	.param .u64 .ptr .align 1 _Z4convPKdS0_PdPm_param_3
)
{
	.reg .pred 	%p<21>;
	.reg .b32 	%r<37>;
	.reg .b64 	%rd<17>;
	.reg .b64 	%fd<12>;

	ld.param.u64 	%rd6, [_Z4convPKdS0_PdPm_param_0];
	ld.param.u64 	%rd7, [_Z4convPKdS0_PdPm_param_1];
	ld.param.u64 	%rd8, [_Z4convPKdS0_PdPm_param_2];
	ld.param.u64 	%rd9, [_Z4convPKdS0_PdPm_param_3];
	cvta.to.global.u64 	%rd1, %rd9;
	ld.global.u32 	%r1, [%rd1];
	ld.global.u32 	%r2, [%rd1+8];
	ld.global.u32 	%r3, [%rd1+24];
	ld.global.u32 	%r17, [%rd1+40];
	ld.global.u32 	%r4, [%rd1+48];
	mul.lo.s32 	%r5, %r4, %r17;
	mov.u32 	%r18, %tid.x;
	mov.u32 	%r19, %ntid.x;
	mov.u32 	%r20, %ctaid.x;
	mad.lo.s32 	%r6, %r19, %r20, %r18;
	mov.u32 	%r21, %tid.y;
	mov.u32 	%r22, %ntid.y;
	mov.u32 	%r23, %ctaid.y;
	mad.lo.s32 	%r7, %r22, %r23, %r21;
	mov.u32 	%r8, %ctaid.z;
	setp.ge.s32 	%p7, %r7, %r5;
	setp.ge.s32 	%p8, %r6, %r4;
	or.pred  	%p9, %p8, %p7;
	@%p9 bra 	$L__BB1_7;
	ld.global.u64 	%rd2, [%rd1+16];
	ld.global.u64 	%rd3, [%rd1+32];
	ld.const.u32 	%r24, [L0];
	sub.s32 	%r35, %r24, %r7;
	setp.gt.s32 	%p20, %r2, 0;
	setp.lt.s32 	%p19, %r35, %r3;
	or.pred  	%p11, %p20, %p19;
	mov.f64 	%fd10, 0d0000000000000000;
	not.pred 	%p12, %p11;
	@%p12 bra 	$L__BB1_6;
	mul.lo.s32 	%r26, %r8, %r2;
	mad.lo.s32 	%r10, %r26, %r4, %r6;
	mul.lo.s32 	%r27, %r8, %r3;
	mad.lo.s32 	%r11, %r27, %r4, %r6;
	cvt.u32.u64 	%r12, %rd2;
	cvta.to.global.u64 	%rd4, %rd6;
	cvta.to.global.u64 	%rd5, %rd7;
	mov.f64 	%fd10, 0d0000000000000000;
	mov.b32 	%r36, 0;
$L__BB1_3:
	setp.gt.s32 	%p13, %r35, -1;
	and.pred  	%p14, %p20, %p13;
	and.pred  	%p15, %p14, %p19;
	not.pred 	%p16, %p15;
	@%p16 bra 	$L__BB1_5;
	mad.lo.s32 	%r28, %r36, %r1, %r10;
	mul.wide.s32 	%rd10, %r28, 8;
	add.s64 	%rd11, %rd4, %rd10;
	ld.global.f64 	%fd7, [%rd11];
	not.b32 	%r29, %r35;
	add.s32 	%r30, %r29, %r3;
	mad.lo.s32 	%r31, %r30, %r12, %r11;
	mul.wide.s32 	%rd12, %r31, 8;
	add.s64 	%rd13, %rd5, %rd12;
	ld.global.f64 	%fd8, [%rd13];
	fma.rn.f64 	%fd10, %fd7, %fd8, %fd10;
$L__BB1_5:
	add.s32 	%r36, %r36, 1;
	add.s32 	%r35, %r35, 1;
	setp.lt.s32 	%p20, %r36, %r2;
	setp.lt.s32 	%p19, %r35, %r3;
	or.pred  	%p18, %p20, %p19;
	@%p18 bra 	$L__BB1_3;
$L__BB1_6:
	cvt.u32.u64 	%r32, %rd3;
	mad.lo.s32 	%r33, %r7, %r32, %r6;
	mad.lo.s32 	%r34, %r5, %r8, %r33;
	cvta.to.global.u64 	%rd14, %rd8;
	mul.wide.s32 	%rd15, %r34, 8;
	add.s64 	%rd16, %rd14, %rd15;
	st.global.f64 	[%rd16], %fd10;
$L__BB1_7:
	ret;

}
	// .globl	_Z5convhPKtS0_PtPm
.visible .entry _Z5convhPKtS0_PtPm(
	.param .u64 .ptr .align 1 _Z5convhPKtS0_PtPm_param_0,
	.param .u64 .ptr .align 1 _Z5convhPKtS0_PtPm_param_1,
	.param .u64 .ptr .align 1 _Z5convhPKtS0_PtPm_param_2,
	.param .u64 .ptr .align 1 _Z5convhPKtS0_PtPm_param_3
)
{
	.reg .pred 	%p<21>;
	.reg .b16 	%rs<16>;
	.reg .b32 	%r<37>;
	.reg .b32 	%f<2>;
	.reg .b64 	%rd<17>;

	ld.param.u64 	%rd6, [_Z5convhPKtS0_PtPm_param_0];
	ld.param.u64 	%rd7, [_Z5convhPKtS0_PtPm_param_1];
	ld.param.u64 	%rd8, [_Z5convhPKtS0_PtPm_param_2];
	ld.param.u64 	%rd9, [_Z5convhPKtS0_PtPm_param_3];
	cvta.to.global.u64 	%rd1, %rd9;
	mov.f32 	%f1, 0f00000000;
	// begin inline asm
	{  cvt.rn.f16.f32 %rs14, %f1;}

	// end inline asm
	ld.global.u32 	%r1, [%rd1];
	ld.global.u32 	%r2, [%rd1+8];
	ld.global.u32 	%r3, [%rd1+24];
	ld.global.u32 	%r17, [%rd1+40];
	ld.global.u32 	%r4, [%rd1+48];
	mul.lo.s32 	%r5, %r4, %r17;
	mov.u32 	%r18, %tid.x;
	mov.u32 	%r19, %ntid.x;
	mov.u32 	%r20, %ctaid.x;
	mad.lo.s32 	%r6, %r19, %r20, %r18;
	mov.u32 	%r21, %tid.y;
	mov.u32 	%r22, %ntid.y;
	mov.u32 	%r23, %ctaid.y;
	mad.lo.s32 	%r7, %r22, %r23, %r21;
	mov.u32 	%r8, %ctaid.z;
	setp.ge.s32 	%p7, %r7, %r5;
	setp.ge.s32 	%p8, %r6, %r4;
	or.pred  	%p9, %p8, %p7;
	@%p9 bra 	$L__BB2_7;
	ld.global.u64 	%rd2, [%rd1+16];
	ld.global.u64 	%rd3, [%rd1+32];
	ld.const.u32 	%r24, [L0];
	sub.s32 	%r35, %r24, %r7;
	setp.gt.s32 	%p20, %r2, 0;
	setp.lt.s32 	%p19, %r35, %r3;
	or.pred  	%p11, %p20, %p19;
	not.pred 	%p12, %p11;
	@%p12 bra 	$L__BB2_6;
	mul.lo.s32 	%r26, %r8, %r2;
	mad.lo.s32 	%r10, %r26, %r4, %r6;
	mul.lo.s32 	%r27, %r8, %r3;
	mad.lo.s32 	%r11, %r27, %r4, %r6;
	cvt.u32.u64 	%r12, %rd2;
	cvta.to.global.u64 	%rd4, %rd6;
	cvta.to.global.u64 	%rd5, %rd7;
	mov.b32 	%r36, 0;
$L__BB2_3:
	setp.gt.s32 	%p13, %r35, -1;
	and.pred  	%p14, %p20, %p13;
	and.pred  	%p15, %p14, %p19;
	not.pred 	%p16, %p15;
	@%p16 bra 	$L__BB2_5;
	mad.lo.s32 	%r28, %r36, %r1, %r10;
	mul.wide.s32 	%rd10, %r28, 2;
	add.s64 	%rd11, %rd4, %rd10;
	not.b32 	%r29, %r35;
	add.s32 	%r30, %r29, %r3;
	mad.lo.s32 	%r31, %r30, %r12, %r11;
	mul.wide.s32 	%rd12, %r31, 2;
	add.s64 	%rd13, %rd5, %rd12;
	ld.global.u16 	%rs8, [%rd11];
	ld.global.u16 	%rs9, [%rd13];
	// begin inline asm
	{mul.f16 %rs7,%rs8,%rs9;
}
	// end inline asm
	// begin inline asm
	{add.f16 %rs14,%rs14,%rs7;
}
	// end inline asm
$L__BB2_5:
	add.s32 	%r36, %r36, 1;
	add.s32 	%r35, %r35, 1;
	setp.lt.s32 	%p20, %r36, %r2;
	setp.lt.s32 	%p19, %r35, %r3;
	or.pred  	%p18, %p20, %p19;
	@%p18 bra 	$L__BB2_3;
$L__BB2_6:
	cvt.u32.u64 	%r32, %rd3;
	mad.lo.s32 	%r33, %r7, %r32, %r6;
	mad.lo.s32 	%r34, %r5, %r8, %r33;
	cvta.to.global.u64 	%rd14, %rd8;
	mul.wide.s32 	%rd15, %r34, 2;
	add.s64 	%rd16, %rd14, %rd15;
	st.global.u16 	[%rd16], %rs14;
$L__BB2_7:
	ret;

}
	// .globl	_Z6convcfPK6float2S1_PS_Pm
.visible .entry _Z6convcfPK6float2S1_PS_Pm(
	.param .u64 .ptr .align 1 _Z6convcfPK6float2S1_PS_Pm_param_0,
	.param .u64 .ptr .align 1 _Z6convcfPK6float2S1_PS_Pm_param_1,
	.param .u64 .ptr .align 1 _Z6convcfPK6float2S1_PS_Pm_param_2,
	.param .u64 .ptr .align 1 _Z6convcfPK6float2S1_PS_Pm_param_3
)
{
	.reg .pred 	%p<21>;
	.reg .b32 	%r<37>;
	.reg .b32 	%f<26>;
	.reg .b64 	%rd<17>;

	ld.param.u64 	%rd6, [_Z6convcfPK6float2S1_PS_Pm_param_0];
	ld.param.u64 	%rd7, [_Z6convcfPK6float2S1_PS_Pm_param_1];
	ld.param.u64 	%rd8, [_Z6convcfPK6float2S1_PS_Pm_param_2];
	ld.param.u64 	%rd9, [_Z6convcfPK6float2S1_PS_Pm_param_3];
	cvta.to.global.u64 	%rd1, %rd9;
	ld.global.u32 	%r1, [%rd1];
	ld.global.u32 	%r2, [%rd1+8];
	ld.global.u32 	%r3, [%rd1+24];
	ld.global.u32 	%r17, [%rd1+40];
	ld.global.u32 	%r4, [%rd1+48];
	mul.lo.s32 	%r5, %r4, %r17;
	mov.u32 	%r18, %tid.x;
	mov.u32 	%r19, %ntid.x;
	mov.u32 	%r20, %ctaid.x;
	mad.lo.s32 	%r6, %r19, %r20, %r18;
	mov.u32 	%r21, %tid.y;
	mov.u32 	%r22, %ntid.y;
	mov.u32 	%r23, %ctaid.y;
	mad.lo.s32 	%r7, %r22, %r23, %r21;
	mov.u32 	%r8, %ctaid.z;
	setp.ge.s32 	%p7, %r7, %r5;
	setp.ge.s32 	%p8, %r6, %r4;
	or.pred  	%p9, %p8, %p7;
	@%p9 bra 	$L__BB3_7;
	ld.global.u64 	%rd2, [%rd1+16];
	ld.global.u64 	%rd3, [%rd1+32];
	ld.const.u32 	%r24, [L0];
	sub.s32 	%r35, %r24, %r7;
	setp.gt.s32 	%p20, %r2, 0;
	setp.lt.s32 	%p19, %r35, %r3;
	or.pred  	%p11, %p20, %p19;
	mov.f32 	%f22, 0f00000000;
	not.pred 	%p12, %p11;
	mov.f32 	%f23, %f22;
	@%p12 bra 	$L__BB3_6;
	mul.lo.s32 	%r26, %r8, %r2;
	mad.lo.s32 	%r10, %r26, %r4, %r6;
	mul.lo.s32 	%r27, %r8, %r3;
	mad.lo.s32 	%r11, %r27, %r4, %r6;
	cvt.u32.u64 	%r12, %rd2;
	cvta.to.global.u64 	%rd4, %rd6;
	cvta.to.global.u64 	%rd5, %rd7;
	mov.f32 	%f23, 0f00000000;
	mov.b32 	%r36, 0;
	mov.f32 	%f22, %f23;
$L__BB3_3:
	setp.gt.s32 	%p13, %r35, -1;
	and.pred  	%p14, %p20, %p13;
	and.pred  	%p15, %p14, %p19;
	not.pred 	%p16, %p15;
	@%p16 bra 	$L__BB3_5;
	mad.lo.s32 	%r28, %r36, %r1, %r10;
	mul.wide.s32 	%rd10, %r28, 8;
	add.s64 	%rd11, %rd4, %rd10;
	ld.global.v2.f32 	{%f11, %f12}, [%rd11];
	not.b32 	%r29, %r35;
	add.s32 	%r30, %r29, %r3;
	mad.lo.s32 	%r31, %r30, %r12, %r11;
	mul.wide.s32 	%rd12, %r31, 8;
	add.s64 	%rd13, %rd5, %rd12;
	ld.global.v2.f32 	{%f13, %f14}, [%rd13];
	mul.f32 	%f15, %f11, %f13;
	mul.f32 	%f16, %f12, %f14;
	sub.f32 	%f17, %f15, %f16;
	mul.f32 	%f18, %f11, %f14;
	fma.rn.f32 	%f19, %f12, %f13, %f18;
	add.f32 	%f23, %f23, %f17;
	add.f32 	%f22, %f22, %f19;
$L__BB3_5:
	add.s32 	%r36, %r36, 1;
	add.s32 	%r35, %r35, 1;
	setp.lt.s32 	%p20, %r36, %r2;
	setp.lt.s32 	%p19, %r35, %r3;
	or.pred  	%p18, %p20, %p19;
	@%p18 bra 	$L__BB3_3;
$L__BB3_6:
	cvt.u32.u64 	%r32, %rd3;
	mad.lo.s32 	%r33, %r7, %r32, %r6;
	mad.lo.s32 	%r34, %r5, %r8, %r33;
	cvta.to.global.u64 	%rd14, %rd8;
	mul.wide.s32 	%rd15, %r34, 8;
	add.s64 	%rd16, %rd14, %rd15;
	st.global.v2.f32 	[%rd16], {%f23, %f22};
$L__BB3_7:
	ret;

}
	// .globl	_Z5convcPK7double2S1_PS_Pm
.visible .entry _Z5convcPK7double2S1_PS_Pm(
	.param .u64 .ptr .align 1 _Z5convcPK7double2S1_PS_Pm_param_0,
	.param .u64 .ptr .align 1 _Z5convcPK7double2S1_PS_Pm_param_1,
	.param .u64 .ptr .align 1 _Z5convcPK7double2S1_PS_Pm_param_2,
	.param .u64 .ptr .align 1 _Z5convcPK7double2S1_PS_Pm_param_3
)
{
	.reg .pred 	%p<21>;
	.reg .b32 	%r<37>;
	.reg .b64 	%rd<20>;
	.reg .b64 	%fd<26>;

	ld.param.u64 	%rd7, [_Z5convcPK7double2S1_PS_Pm_param_3];
	cvta.to.global.u64 	%rd1, %rd7;
	ld.global.u32 	%r1, [%rd1];
	ld.global.u32 	%r2, [%rd1+8];
	ld.global.u32 	%r3, [%rd1+24];
	ld.global.u32 	%r17, [%rd1+40];
	ld.global.u32 	%r4, [%rd1+48];
	mul.lo.s32 	%r5, %r4, %r17;
	mov.u32 	%r18, %tid.x;
	mov.u32 	%r19, %ntid.x;
	mov.u32 	%r20, %ctaid.x;
	mad.lo.s32 	%r6, %r19, %r20, %r18;
	mov.u32 	%r21, %tid.y;
	mov.u32 	%r22, %ntid.y;
	mov.u32 	%r23, %ctaid.y;
	mad.lo.s32 	%r7, %r22, %r23, %r21;
	mov.u32 	%r8, %ctaid.z;
	setp.ge.s32 	%p7, %r7, %r5;
	setp.ge.s32 	%p8, %r6, %r4;
	or.pred  	%p9, %p8, %p7;
	@%p9 bra 	$L__BB4_7;
	ld.global.u64 	%rd2, [%rd1+16];
	ld.global.u64 	%rd3, [%rd1+32];
	ld.const.u32 	%r24, [L0];
	sub.s32 	%r35, %r24, %r7;
	setp.gt.s32 	%p20, %r2, 0;
	setp.lt.s32 	%p19, %r35, %r3;
	or.pred  	%p11, %p20, %p19;
	mov.f64 	%fd22, 0d0000000000000000;
	not.pred 	%p12, %p11;
	mov.f64 	%fd23, %fd22;
	@%p12 bra 	$L__BB4_6;
	mul.lo.s32 	%r26, %r8, %r2;
	mad.lo.s32 	%r10, %r26, %r4, %r6;
	mul.lo.s32 	%r27, %r8, %r3;
	mad.lo.s32 	%r11, %r27, %r4, %r6;
	cvt.u32.u64 	%r12, %rd2;
	mov.f64 	%fd23, 0d0000000000000000;
	mov.b32 	%r36, 0;
	mov.f64 	%fd22, %fd23;
$L__BB4_3:
	setp.gt.s32 	%p13, %r35, -1;
	and.pred  	%p14, %p20, %p13;
	and.pred  	%p15, %p14, %p19;
	not.pred 	%p16, %p15;
	@%p16 bra 	$L__BB4_5;
	ld.param.u64 	%rd18, [_Z5convcPK7double2S1_PS_Pm_param_1];
	ld.param.u64 	%rd17, [_Z5convcPK7double2S1_PS_Pm_param_0];
	mad.lo.s32 	%r28, %r36, %r1, %r10;
	cvta.to.global.u64 	%rd8, %rd17;
	mul.wide.s32 	%rd9, %r28, 16;
	add.s64 	%rd10, %rd8, %rd9;
	ld.global.v2.f64 	{%fd11, %fd12}, [%rd10];
	not.b32 	%r29, %r35;
	add.s32 	%r30, %r29, %r3;
	mad.lo.s32 	%r31, %r30, %r12, %r11;
	cvta.to.global.u64 	%rd11, %rd18;
	mul.wide.s32 	%rd12, %r31, 16;
	add.s64 	%rd13, %rd11, %rd12;
	ld.global.v2.f64 	{%fd13, %fd14}, [%rd13];
	mul.f64 	%fd15, %fd11, %fd13;
	mul.f64 	%fd16, %fd12, %fd14;
	sub.f64 	%fd17, %fd15, %fd16;
	mul.f64 	%fd18, %fd11, %fd14;
	fma.rn.f64 	%fd19, %fd12, %fd13, %fd18;
	add.f64 	%fd23, %fd23, %fd17;
	add.f64 	%fd22, %fd22, %fd19;
$L__BB4_5:
	add.s32 	%r36, %r36, 1;
	add.s32 	%r35, %r35, 1;
	setp.lt.s32 	%p20, %r36, %r2;
	setp.lt.s32 	%p19, %r35, %r3;
	or.pred  	%p18, %p20, %p19;
	@%p18 bra 	$L__BB4_3;
$L__BB4_6:
	ld.param.u64 	%rd19, [_Z5convcPK7double2S1_PS_Pm_param_2];
	cvt.u32.u64 	%r32, %rd3;
	mad.lo.s32 	%r33, %r7, %r32, %r6;
	mad.lo.s32 	%r34, %r5, %r8, %r33;
	cvta.to.global.u64 	%rd14, %rd19;
	mul.wide.s32 	%rd15, %r34, 16;
	add.s64 	%rd16, %rd14, %rd15;
	st.global.v2.f64 	[%rd16], {%fd23, %fd22};
$L__BB4_7:
	ret;

}
	// .globl	_Z6convchPK7ushort2S1_PS_Pm
.visible .entry _Z6convchPK7ushort2S1_PS_Pm(
	.param .u64 .ptr .align 1 _Z6convchPK7ushort2S1_PS_Pm_param_0,
	.param .u64 .ptr .align 1 _Z6convchPK7ushort2S1_PS_Pm_param_1,
	.param .u64 .ptr .align 1 _Z6convchPK7ushort2S1_PS_Pm_param_2,
	.param .u64 .ptr .align 1 _Z6convchPK7ushort2S1_PS_Pm_param_3
)
{
	.reg .pred 	%p<21>;
	.reg .b16 	%rs<41>;
	.reg .b32 	%r<40>;
	.reg .b32 	%f<2>;
	.reg .b64 	%rd<17>;

	ld.param.u64 	%rd6, [_Z6convchPK7ushort2S1_PS_Pm_param_0];
	ld.param.u64 	%rd7, [_Z6convchPK7ushort2S1_PS_Pm_param_1];
	ld.param.u64 	%rd8, [_Z6convchPK7ushort2S1_PS_Pm_param_2];
	ld.param.u64 	%rd9, [_Z6convchPK7ushort2S1_PS_Pm_param_3];
	cvta.to.global.u64 	%rd1, %rd9;
	mov.f32 	%f1, 0f00000000;
	// begin inline asm
	{  cvt.rn.f16.f32 %rs37, %f1;}

	// end inline asm
	ld.global.u32 	%r1, [%rd1];
	ld.global.u32 	%r2, [%rd1+8];
	ld.global.u32 	%r3, [%rd1+24];
	ld.global.u32 	%r17, [%rd1+40];
	ld.global.u32 	%r4, [%rd1+48];
	mul.lo.s32 	%r5, %r4, %r17;
	mov.u32 	%r18, %tid.x;
	mov.u32 	%r19, %ntid.x;
	mov.u32 	%r20, %ctaid.x;
	mad.lo.s32 	%r6, %r19, %r20, %r18;
	mov.u32 	%r21, %tid.y;
	mov.u32 	%r22, %ntid.y;
	mov.u32 	%r23, %ctaid.y;
	mad.lo.s32 	%r7, %r22, %r23, %r21;
	mov.u32 	%r8, %ctaid.z;
	setp.ge.s32 	%p7, %r7, %r5;
	setp.ge.s32 	%p8, %r6, %r4;
	or.pred  	%p9, %p8, %p7;
	@%p9 bra 	$L__BB5_7;
	ld.global.u64 	%rd2, [%rd1+16];
	ld.global.u64 	%rd3, [%rd1+32];
	ld.const.u32 	%r24, [L0];
	sub.s32 	%r38, %r24, %r7;
	setp.gt.s32 	%p20, %r2, 0;
	setp.lt.s32 	%p19, %r38, %r3;
	or.pred  	%p11, %p20, %p19;
	not.pred 	%p12, %p11;
	mov.u16 	%rs38, %rs37;
	@%p12 bra 	$L__BB5_6;
	mul.lo.s32 	%r26, %r8, %r2;
	mad.lo.s32 	%r10, %r26, %r4, %r6;
	mul.lo.s32 	%r27, %r8, %r3;
	mad.lo.s32 	%r11, %r27, %r4, %r6;
	cvt.u32.u64 	%r12, %rd2;
	cvta.to.global.u64 	%rd4, %rd6;
	cvta.to.global.u64 	%rd5, %rd7;
	mov.b32 	%r39, 0;
	mov.u16 	%rs38, %rs37;
$L__BB5_3:
	setp.gt.s32 	%p13, %r38, -1;
	and.pred  	%p14, %p20, %p13;
	and.pred  	%p15, %p14, %p19;
	not.pred 	%p16, %p15;
	@%p16 bra 	$L__BB5_5;
	mad.lo.s32 	%r28, %r39, %r1, %r10;
	mul.wide.s32 	%rd10, %r28, 4;
	add.s64 	%rd11, %rd4, %rd10;
	ld.global.u32 	%r29, [%rd11];
	mov.b32 	{%rs12, %rs15}, %r29;
	not.b32 	%r30, %r38;
	add.s32 	%r31, %r30, %r3;
	mad.lo.s32 	%r32, %r31, %r12, %r11;
	mul.wide.s32 	%rd12, %r32, 4;
	add.s64 	%rd13, %rd5, %rd12;
	ld.global.u32 	%r33, [%rd13];
	mov.b32 	{%rs13, %rs16}, %r33;
	// begin inline asm
	{mul.f16 %rs11,%rs12,%rs13;
}
	// end inline asm
	// begin inline asm
	{mul.f16 %rs14,%rs15,%rs16;
}
	// end inline asm
	// begin inline asm
	{sub.f16 %rs17,%rs11,%rs14;
}
	// end inline asm
	// begin inline asm
	{mul.f16 %rs20,%rs12,%rs16;
}
	// end inline asm
	// begin inline asm
	{mul.f16 %rs23,%rs15,%rs13;
}
	// end inline asm
	// begin inline asm
	{add.f16 %rs26,%rs20,%rs23;
}
	// end inline asm
	// begin inline asm
	{add.f16 %rs37,%rs37,%rs17;
}
	// end inline asm
	// begin inline asm
	{add.f16 %rs38,%rs38,%rs26;
}
	// end inline asm
$L__BB5_5:
	add.s32 	%r39, %r39, 1;
	add.s32 	%r38, %r38, 1;
	setp.lt.s32 	%p20, %r39, %r2;
	setp.lt.s32 	%p19, %r38, %r3;
	or.pred  	%p18, %p20, %p19;
	@%p18 bra 	$L__BB5_3;
$L__BB5_6:
	cvt.u32.u64 	%r34, %rd3;
	mad.lo.s32 	%r35, %r7, %r34, %r6;
	mad.lo.s32 	%r36, %r5, %r8, %r35;
	cvta.to.global.u64 	%rd14, %rd8;
	mul.wide.s32 	%rd15, %r36, 4;
	add.s64 	%rd16, %rd14, %rd15;
	mov.b32 	%r37, {%rs37, %rs38};
	st.global.u32 	[%rd16], %r37;
$L__BB5_7:
	ret;

}


// ===== COMPILED SASS (sm_100) =====

	.target	sm_100

	.elftype	@"ET_EXEC"


//--------------------- .note.nv.tkinfo           --------------------------
	.section	.note.nv.tkinfo,"",@"SHT_NOTE"
	.sectionflags	@"SHF_NOTE_NV_TKINFO"
	.tkinfo
        /*0018*/ 	.word	0x00000002
        /*0030*/ 	.string	""
        /*0030*/ 	.string	"ptxas"
        /*0030*/ 	.string	"Cuda compilation tools, release 13.0, V13.0.88"
        /*0030*/ 	.string	"Build cuda_13.0.r13.0/compiler.36424714_0"
        /*0030*/ 	.string	"-arch sm_100 -m 64 "



//--------------------- .note.nv.cuinfo           --------------------------
	.section	.note.nv.cuinfo,"",@"SHT_NOTE"
	.sectionflags	@"SHF_NOTE_NV_CUINFO"
        /*0018*/ 	.short	0x0002
        /*001a*/ 	.short	0x0064
        /*001c*/ 	.short	0x0082
	.zero		2


//--------------------- .nv.info                  --------------------------
	.section	.nv.info,"",@"SHT_CUDA_INFO"
	.align	4


	//----- nvinfo : EIATTR_REGCOUNT
	.align		4
        /*0000*/ 	.byte	0x04, 0x2f
        /*0002*/ 	.short	(.L_2 - .L_1)
	.align		4
.L_1:
        /*0004*/ 	.word	index@(_Z5convfPKfS0_PfPm)
        /*0008*/ 	.word	0x00000018


	//----- nvinfo : EIATTR_FRAME_SIZE
	.align		4
.L_2:
        /*000c*/ 	.byte	0x04, 0x11
        /*000e*/ 	.short	(.L_4 - .L_3)
	.align		4
.L_3:
        /*0010*/ 	.word	index@(_Z5convfPKfS0_PfPm)
        /*0014*/ 	.word	0x00000000


	//----- nvinfo : EIATTR_REGCOUNT
	.align		4
.L_4:
        /*0018*/ 	.byte	0x04, 0x2f
        /*001a*/ 	.short	(.L_6 - .L_5)
	.align		4
.L_5:
        /*001c*/ 	.word	index@(_Z4convPKdS0_PdPm)
        /*0020*/ 	.word	0x00000018


	//----- nvinfo : EIATTR_FRAME_SIZE
	.align		4
.L_6:
        /*0024*/ 	.byte	0x04, 0x11
        /*0026*/ 	.short	(.L_8 - .L_7)
	.align		4
.L_7:
        /*0028*/ 	.word	index@(_Z4convPKdS0_PdPm)
        /*002c*/ 	.word	0x00000000


	//----- nvinfo : EIATTR_REGCOUNT
	.align		4
.L_8:
        /*0030*/ 	.byte	0x04, 0x2f
        /*0032*/ 	.short	(.L_10 - .L_9)
	.align		4
.L_9:
        /*0034*/ 	.word	index@(_Z5convhPKtS0_PtPm)
        /*0038*/ 	.word	0x00000018


	//----- nvinfo : EIATTR_FRAME_SIZE
	.align		4
.L_10:
        /*003c*/ 	.byte	0x04, 0x11
        /*003e*/ 	.short	(.L_12 - .L_11)
	.align		4
.L_11:
        /*0040*/ 	.word	index@(_Z5convhPKtS0_PtPm)
        /*0044*/ 	.word	0x00000000


	//----- nvinfo : EIATTR_REGCOUNT
	.align		4
.L_12:
        /*0048*/ 	.byte	0x04, 0x2f
        /*004a*/ 	.short	(.L_14 - .L_13)
	.align		4
.L_13:
        /*004c*/ 	.word	index@(_Z6convcfPK6float2S1_PS_Pm)
        /*0050*/ 	.word	0x00000018


	//----- nvinfo : EIATTR_FRAME_SIZE
	.align		4
.L_14:
        /*0054*/ 	.byte	0x04, 0x11
        /*0056*/ 	.short	(.L_16 - .L_15)
	.align		4
.L_15:
        /*0058*/ 	.word	index@(_Z6convcfPK6float2S1_PS_Pm)
        /*005c*/ 	.word	0x00000000


	//----- nvinfo : EIATTR_REGCOUNT
	.align		4
.L_16:
        /*0060*/ 	.byte	0x04, 0x2f
        /*0062*/ 	.short	(.L_18 - .L_17)
	.align		4
.L_17:
        /*0064*/ 	.word	index@(_Z5convcPK7double2S1_PS_Pm)
        /*0068*/ 	.word	0x0000001c


	//----- nvinfo : EIATTR_FRAME_SIZE
	.align		4
.L_18:
        /*006c*/ 	.byte	0x04, 0x11
        /*006e*/ 	.short	(.L_20 - .L_19)
	.align		4
.L_19:
        /*0070*/ 	.word	index@(_Z5convcPK7double2S1_PS_Pm)
        /*0074*/ 	.word	0x00000000


	//----- nvinfo : EIATTR_REGCOUNT
	.align		4
.L_20:
        /*0078*/ 	.byte	0x04, 0x2f
        /*007a*/ 	.short	(.L_22 - .L_21)
	.align		4
.L_21:
        /*007c*/ 	.word	index@(_Z6convchPK7ushort2S1_PS_Pm)
        /*0080*/ 	.word	0x00000018


	//----- nvinfo : EIATTR_FRAME_SIZE
	.align		4
.L_22:
        /*0084*/ 	.byte	0x04, 0x11
        /*0086*/ 	.short	(.L_24 - .L_23)
	.align		4
.L_23:
        /*0088*/ 	.word	index@(_Z6convchPK7ushort2S1_PS_Pm)
        /*008c*/ 	.word	0x00000000


	//----- nvinfo : EIATTR_MIN_STACK_SIZE
	.align		4
.L_24:
        /*0090*/ 	.byte	0x04, 0x12
        /*0092*/ 	.short	(.L_26 - .L_25)
	.align		4
.L_25:
        /*0094*/ 	.word	index@(_Z6convchPK7ushort2S1_PS_Pm)
        /*0098*/ 	.word	0x00000000


	//----- nvinfo : EIATTR_MIN_STACK_SIZE
	.align		4
.L_26:
        /*009c*/ 	.byte	0x04, 0x12
        /*009e*/ 	.short	(.L_28 - .L_27)
	.align		4
.L_27:
        /*00a0*/ 	.word	index@(_Z5convcPK7double2S1_PS_Pm)
        /*00a4*/ 	.word	0x00000000


	//----- nvinfo : EIATTR_MIN_STACK_SIZE
	.align		4
.L_28:
        /*00a8*/ 	.byte	0x04, 0x12
        /*00aa*/ 	.short	(.L_30 - .L_29)
	.align		4
.L_29:
        /*00ac*/ 	.word	index@(_Z6convcfPK6float2S1_PS_Pm)
        /*00b0*/ 	.word	0x00000000


	//----- nvinfo : EIATTR_MIN_STACK_SIZE
	.align		4
.L_30:
        /*00b4*/ 	.byte	0x04, 0x12
        /*00b6*/ 	.short	(.L_32 - .L_31)
	.align		4
.L_31:
        /*00b8*/ 	.word	index@(_Z5convhPKtS0_PtPm)
        /*00bc*/ 	.word	0x00000000


	//----- nvinfo : EIATTR_MIN_STACK_SIZE
	.align		4
.L_32:
        /*00c0*/ 	.byte	0x04, 0x12
        /*00c2*/ 	.short	(.L_34 - .L_33)
	.align		4
.L_33:
        /*00c4*/ 	.word	index@(_Z4convPKdS0_PdPm)
        /*00c8*/ 	.word	0x00000000


	//----- nvinfo : EIATTR_MIN_STACK_SIZE
	.align		4
.L_34:
        /*00cc*/ 	.byte	0x04, 0x12
        /*00ce*/ 	.short	(.L_36 - .L_35)
	.align		4
.L_35:
        /*00d0*/ 	.word	index@(_Z5convfPKfS0_PfPm)
        /*00d4*/ 	.word	0x00000000
.L_36:


//--------------------- .nv.compat                --------------------------
	.section	.nv.compat,"",@"SHT_CUDA_COMPAT_INFO"
	.align	4
        /*0000*/ 	.byte	0x02, 0x09, 0x00, 0x00, 0x02, 0x02, 0x01, 0x00, 0x02, 0x05, 0x05, 0x00, 0x03, 0x07, 0x01, 0x01
        /*0010*/ 	.byte	0x02, 0x03, 0x00, 0x00, 0x02, 0x06, 0x01, 0x00, 0x04, 0x0b, 0x08, 0x00, 0x01, 0x00, 0x00, 0x00
        /*0020*/ 	.byte	0x00, 0x00, 0x00, 0x00


//--------------------- .nv.info._Z6convchPK7ushort2S1_PS_Pm --------------------------
	.section	.nv.info._Z6convchPK7ushort2S1_PS_Pm,"",@"SHT_CUDA_INFO"
	.sectionflags	@""
	.align	4


	//----- nvinfo : EIATTR_CUDA_API_VERSION
	.align		4
        /*0000*/ 	.byte	0x04, 0x37
        /*0002*/ 	.short	(.L_38 - .L_37)
.L_37:
        /*0004*/ 	.word	0x00000082


	//----- nvinfo : EIATTR_KPARAM_INFO
	.align		4
.L_38:
        /*0008*/ 	.byte	0x04, 0x17
        /*000a*/ 	.short	(.L_40 - .L_39)
.L_39:
        /*000c*/ 	.word	0x00000000
        /*0010*/ 	.short	0x0003
        /*0012*/ 	.short	0x0018
        /*0014*/ 	.byte	0x00, 0xf5, 0x21, 0x00


	//----- nvinfo : EIATTR_KPARAM_INFO
	.align		4
.L_40:
        /*0018*/ 	.byte	0x04, 0x17
        /*001a*/ 	.short	(.L_42 - .L_41)
.L_41:
        /*001c*/ 	.word	0x00000000
        /*0020*/ 	.short	0x0002
        /*0022*/ 	.short	0x0010
        /*0024*/ 	.byte	0x00, 0xf5, 0x21, 0x00


	//----- nvinfo : EIATTR_KPARAM_INFO
	.align		4
.L_42:
        /*0028*/ 	.byte	0x04, 0x17
        /*002a*/ 	.short	(.L_44 - .L_43)
.L_43:
        /*002c*/ 	.word	0x00000000
        /*0030*/ 	.short	0x0001
        /*0032*/ 	.short	0x0008
        /*0034*/ 	.byte	0x00, 0xf5, 0x21, 0x00


	//----- nvinfo : EIATTR_KPARAM_INFO
	.align		4
.L_44:
        /*0038*/ 	.byte	0x04, 0x17
        /*003a*/ 	.short	(.L_46 - .L_45)
.L_45:
        /*003c*/ 	.word	0x00000000
        /*0040*/ 	.short	0x0000
        /*0042*/ 	.short	0x0000
        /*0044*/ 	.byte	0x00, 0xf5, 0x21, 0x00


	//----- nvinfo : EIATTR_SPARSE_MMA_MASK
	.align		4
.L_46:
        /*0048*/ 	.byte	0x03, 0x50
        /*004a*/ 	.short	0x0000


	//----- nvinfo : EIATTR_MAXREG_COUNT
	.align		4
        /*004c*/ 	.byte	0x03, 0x1b
        /*004e*/ 	.short	0x00ff


	//----- nvinfo : EIATTR_MERCURY_ISA_VERSION
	.align		4
        /*0050*/ 	.byte	0x03, 0x5f
        /*0052*/ 	.short	0x0101


	//----- nvinfo : EIATTR_VRC_CTA_INIT_COUNT
	.align		4
        /*0054*/ 	.byte	0x02, 0x4a
	.zero		1
	.zero		1


	//----- nvinfo : EIATTR_EXIT_INSTR_OFFSETS
	.align		4
        /*0058*/ 	.byte	0x04, 0x1c
        /*005a*/ 	.short	(.L_48 - .L_47)


	//   ....[0]....
.L_47:
        /*005c*/ 	.word	0x00000100


	//   ....[1]....
        /*0060*/ 	.word	0x00000460


	//----- nvinfo : EIATTR_CRS_STACK_SIZE
	.align		4
.L_48:
        /*0064*/ 	.byte	0x04, 0x1e
        /*0066*/ 	.short	(.L_50 - .L_49)
.L_49:
        /*0068*/ 	.word	0x00000000


	//----- nvinfo : EIATTR_CBANK_PARAM_SIZE
	.align		4
.L_50:
        /*006c*/ 	.byte	0x03, 0x19
        /*006e*/ 	.short	0x0020


	//----- nvinfo : EIATTR_PARAM_CBANK
	.align		4
        /*0070*/ 	.byte	0x04, 0x0a
        /*0072*/ 	.short	(.L_52 - .L_51)
	.align		4
.L_51:
        /*0074*/ 	.word	index@(.nv.constant0._Z6convchPK7ushort2S1_PS_Pm)
        /*0078*/ 	.short	0x0380
        /*007a*/ 	.short	0x0020


	//----- nvinfo : EIATTR_SW_WAR
	.align		4
.L_52:
        /*007c*/ 	.byte	0x04, 0x36
        /*007e*/ 	.short	(.L_54 - .L_53)
.L_53:
        /*0080*/ 	.word	0x00000008
.L_54:


//--------------------- .nv.info._Z5convcPK7double2S1_PS_Pm --------------------------
	.section	.nv.info._Z5convcPK7double2S1_PS_Pm,"",@"SHT_CUDA_INFO"
	.sectionflags	@""
	.align	4


	//----- nvinfo : EIATTR_CUDA_API_VERSION
	.align		4
        /*0000*/ 	.byte	0x04, 0x37
        /*0002*/ 	.short	(.L_56 - .L_55)
.L_55:
        /*0004*/ 	.word	0x00000082


	//----- nvinfo : EIATTR_KPARAM_INFO
	.align		4
.L_56:
        /*0008*/ 	.byte	0x04, 0x17
        /*000a*/ 	.short	(.L_58 - .L_57)
.L_57:
        /*000c*/ 	.word	0x00000000
        /*0010*/ 	.short	0x0003
        /*0012*/ 	.short	0x0018
        /*0014*/ 	.byte	0x00, 0xf5, 0x21, 0x00


	//----- nvinfo : EIATTR_KPARAM_INFO
	.align		4
.L_58:
        /*0018*/ 	.byte	0x04, 0x17
        /*001a*/ 	.short	(.L_60 - .L_59)
.L_59:
        /*001c*/ 	.word	0x00000000
        /*0020*/ 	.short	0x0002
        /*0022*/ 	.short	0x0010
        /*0024*/ 	.byte	0x00, 0xf5, 0x21, 0x00


	//----- nvinfo : EIATTR_KPARAM_INFO
	.align		4
.L_60:
        /*0028*/ 	.byte	0x04, 0x17
        /*002a*/ 	.short	(.L_62 - .L_61)
.L_61:
        /*002c*/ 	.word	0x00000000
        /*0030*/ 	.short	0x0001
        /*0032*/ 	.short	0x0008
        /*0034*/ 	.byte	0x00, 0xf5, 0x21, 0x00


	//----- nvinfo : EIATTR_KPARAM_INFO
	.align		4
.L_62:
        /*0038*/ 	.byte	0x04, 0x17
        /*003a*/ 	.short	(.L_64 - .L_63)
.L_63:
        /*003c*/ 	.word	0x00000000
        /*0040*/ 	.short	0x0000
        /*0042*/ 	.short	0x0000
        /*0044*/ 	.byte	0x00, 0xf5, 0x21, 0x00


	//----- nvinfo : EIATTR_SPARSE_MMA_MASK
	.align		4
.L_64:
        /*0048*/ 	.byte	0x03, 0x50
        /*004a*/ 	.short	0x0000


	//----- nvinfo : EIATTR_MAXREG_COUNT
	.align		4
        /*004c*/ 	.byte	0x03, 0x1b
        /*004e*/ 	.short	0x00ff


	//----- nvinfo : EIATTR_MERCURY_ISA_VERSION
	.align		4
        /*0050*/ 	.byte	0x03, 0x5f
        /*0052*/ 	.short	0x0101


	//----- nvinfo : EIATTR_VRC_CTA_INIT_COUNT
	.align		4
        /*0054*/ 	.byte	0x02, 0x4a
	.zero		1
	.zero		1


	//----- nvinfo : EIATTR_EXIT_INSTR_OFFSETS
	.align		4
        /*0058*/ 	.byte	0x04, 0x1c
        /*005a*/ 	.short	(.L_66 - .L_65)


	//   ....[0]....
.L_65:
        /*005c*/ 	.word	0x00000100


	//   ....[1]....
        /*0060*/ 	.word	0x00000460


	//----- nvinfo : EIATTR_CRS_STACK_SIZE
	.align		4
.L_66:
        /*0064*/ 	.byte	0x04, 0x1e
        /*0066*/ 	.short	(.L_68 - .L_67)
.L_67:
        /*0068*/ 	.word	0x00000000


	//----- nvinfo : EIATTR_CBANK_PARAM_SIZE
	.align		4
.L_68:
        /*006c*/ 	.byte	0x03, 0x19
        /*006e*/ 	.short	0x0020


	//----- nvinfo : EIATTR_PARAM_CBANK
	.align		4
        /*0070*/ 	.byte	0x04, 0x0a
        /*0072*/ 	.short	(.L_70 - .L_69)
	.align		4
.L_69:
        /*0074*/ 	.word	index@(.nv.constant0._Z5convcPK7double2S1_PS_Pm)
        /*0078*/ 	.short	0x0380
        /*007a*/ 	.short	0x0020


	//----- nvinfo : EIATTR_SW_WAR
	.align		4
.L_70:
        /*007c*/ 	.byte	0x04, 0x36
        /*007e*/ 	.short	(.L_72 - .L_71)
.L_71:
        /*0080*/ 	.word	0x00000008
.L_72:


//--------------------- .nv.info._Z6convcfPK6float2S1_PS_Pm --------------------------
	.section	.nv.info._Z6convcfPK6float2S1_PS_Pm,"",@"SHT_CUDA_INFO"
	.sectionflags	@""
	.align	4


	//----- nvinfo : EIATTR_CUDA_API_VERSION
	.align		4
        /*0000*/ 	.byte	0x04, 0x37
        /*0002*/ 	.short	(.L_74 - .L_73)
.L_73:
        /*0004*/ 	.word	0x00000082


	//----- nvinfo : EIATTR_KPARAM_INFO
	.align		4
.L_74:
        /*0008*/ 	.byte	0x04, 0x17
        /*000a*/ 	.short	(.L_76 - .L_75)
.L_75:
        /*000c*/ 	.word	0x00000000
        /*0010*/ 	.short	0x0003
        /*0012*/ 	.short	0x0018
        /*0014*/ 	.byte	0x00, 0xf5, 0x21, 0x00


	//----- nvinfo : EIATTR_KPARAM_INFO
	.align		4
.L_76:
        /*0018*/ 	.byte	0x04, 0x17
        /*001a*/ 	.short	(.L_78 - .L_77)
.L_77:
        /*001c*/ 	.word	0x00000000
        /*0020*/ 	.short	0x0002
        /*0022*/ 	.short	0x0010
        /*0024*/ 	.byte	0x00, 0xf5, 0x21, 0x00


	//----- nvinfo : EIATTR_KPARAM_INFO
	.align		4
.L_78:
        /*0028*/ 	.byte	0x04, 0x17
        /*002a*/ 	.short	(.L_80 - .L_79)
.L_79:
        /*002c*/ 	.word	0x00000000
        /*0030*/ 	.short	0x0001
        /*0032*/ 	.short	0x0008
        /*0034*/ 	.byte	0x00, 0xf5, 0x21, 0x00


	//----- nvinfo : EIATTR_KPARAM_INFO
	.align		4
.L_80:
        /*0038*/ 	.byte	0x04, 0x17
        /*003a*/ 	.short	(.L_82 - .L_81)
.L_81:
        /*003c*/ 	.word	0x00000000
        /*0040*/ 	.short	0x0000
        /*0042*/ 	.short	0x0000
        /*0044*/ 	.byte	0x00, 0xf5, 0x21, 0x00


	//----- nvinfo : EIATTR_SPARSE_MMA_MASK
	.align		4
.L_82:
        /*0048*/ 	.byte	0x03, 0x50
        /*004a*/ 	.short	0x0000


	//----- nvinfo : EIATTR_MAXREG_COUNT
	.align		4
        /*004c*/ 	.byte	0x03, 0x1b
        /*004e*/ 	.short	0x00ff


	//----- nvinfo : EIATTR_MERCURY_ISA_VERSION
	.align		4
        /*0050*/ 	.byte	0x03, 0x5f
        /*0052*/ 	.short	0x0101


	//----- nvinfo : EIATTR_VRC_CTA_INIT_COUNT
	.align		4
        /*0054*/ 	.byte	0x02, 0x4a
	.zero		1
	.zero		1


	//----- nvinfo : EIATTR_EXIT_INSTR_OFFSETS
	.align		4
        /*0058*/ 	.byte	0x04, 0x1c
        /*005a*/ 	.short	(.L_84 - .L_83)


	//   ....[0]....
.L_83:
        /*005c*/ 	.word	0x00000100


	//   ....[1]....
        /*0060*/ 	.word	0x00000440


	//----- nvinfo : EIATTR_CRS_STACK_SIZE
	.align		4
.L_84:
        /*0064*/ 	.byte	0x04, 0x1e
        /*0066*/ 	.short	(.L_86 - .L_85)
.L_85:
        /*0068*/ 	.word	0x00000000


	//----- nvinfo : EIATTR_CBANK_PARAM_SIZE
	.align		4
.L_86:
        /*006c*/ 	.byte	0x03, 0x19
        /*006e*/ 	.short	0x0020


	//----- nvinfo : EIATTR_PARAM_CBANK
	.align		4
        /*0070*/ 	.byte	0x04, 0x0a
        /*0072*/ 	.short	(.L_88 - .L_87)
	.align		4
.L_87:
        /*0074*/ 	.word	index@(.nv.constant0._Z6convcfPK6float2S1_PS_Pm)
        /*0078*/ 	.short	0x0380
        /*007a*/ 	.short	0x0020


	//----- nvinfo : EIATTR_SW_WAR
	.align		4
.L_88:
        /*007c*/ 	.byte	0x04, 0x36
        /*007e*/ 	.short	(.L_90 - .L_89)
.L_89:
        /*0080*/ 	.word	0x00000008
.L_90:


//--------------------- .nv.info._Z5convhPKtS0_PtPm --------------------------
	.section	.nv.info._Z5convhPKtS0_PtPm,"",@"SHT_CUDA_INFO"
	.sectionflags	@""
	.align	4


	//----- nvinfo : EIATTR_CUDA_API_VERSION
	.align		4
        /*0000*/ 	.byte	0x04, 0x37
        /*0002*/ 	.short	(.L_92 - .L_91)
.L_91:
        /*0004*/ 	.word	0x00000082


	//----- nvinfo : EIATTR_KPARAM_INFO
	.align		4
.L_92:
        /*0008*/ 	.byte	0x04, 0x17
        /*000a*/ 	.short	(.L_94 - .L_93)
.L_93:
        /*000c*/ 	.word	0x00000000
        /*0010*/ 	.short	0x0003
        /*0012*/ 	.short	0x0018
        /*0014*/ 	.byte	0x00, 0xf5, 0x21, 0x00


	//----- nvinfo : EIATTR_KPARAM_INFO
	.align		4
.L_94:
        /*0018*/ 	.byte	0x04, 0x17
        /*001a*/ 	.short	(.L_96 - .L_95)
.L_95:
        /*001c*/ 	.word	0x00000000
        /*0020*/ 	.short	0x0002
        /*0022*/ 	.short	0x0010
        /*0024*/ 	.byte	0x00, 0xf5, 0x21, 0x00


	//----- nvinfo : EIATTR_KPARAM_INFO
	.align		4
.L_96:
        /*0028*/ 	.byte	0x04, 0x17
        /*002a*/ 	.short	(.L_98 - .L_97)
.L_97:
        /*002c*/ 	.word	0x00000000
        /*0030*/ 	.short	0x0001
        /*0032*/ 	.short	0x0008
        /*0034*/ 	.byte	0x00, 0xf5, 0x21, 0x00


	//----- nvinfo : EIATTR_KPARAM_INFO
	.align		4
.L_98:
        /*0038*/ 	.byte	0x04, 0x17
        /*003a*/ 	.short	(.L_100 - .L_99)
.L_99:
        /*003c*/ 	.word	0x00000000
        /*0040*/ 	.short	0x0000
        /*0042*/ 	.short	0x0000
        /*0044*/ 	.byte	0x00, 0xf5, 0x21, 0x00


	//----- nvinfo : EIATTR_SPARSE_MMA_MASK
	.align		4
.L_100:
        /*0048*/ 	.byte	0x03, 0x50
        /*004a*/ 	.short	0x0000


	//----- nvinfo : EIATTR_MAXREG_COUNT
	.align		4
        /*004c*/ 	.byte	0x03, 0x1b
        /*004e*/ 	.short	0x00ff


	//----- nvinfo : EIATTR_MERCURY_ISA_VERSION
	.align		4
        /*0050*/ 	.byte	0x03, 0x5f
        /*0052*/ 	.short	0x0101


	//----- nvinfo : EIATTR_VRC_CTA_INIT_COUNT
	.align		4
        /*0054*/ 	.byte	0x02, 0x4a
	.zero		1
	.zero		1


	//----- nvinfo : EIATTR_EXIT_INSTR_OFFSETS
	.align		4
        /*0058*/ 	.byte	0x04, 0x1c
        /*005a*/ 	.short	(.L_102 - .L_101)


	//   ....[0]....
.L_101:
        /*005c*/ 	.word	0x00000100


	//   ....[1]....
        /*0060*/ 	.word	0x000003e0


	//----- nvinfo : EIATTR_CRS_STACK_SIZE
	.align		4
.L_102:
        /*0064*/ 	.byte	0x04, 0x1e
        /*0066*/ 	.short	(.L_104 - .L_103)
.L_103:
        /*0068*/ 	.word	0x00000000


	//----- nvinfo : EIATTR_CBANK_PARAM_SIZE
	.align		4
.L_104:
        /*006c*/ 	.byte	0x03, 0x19
        /*006e*/ 	.short	0x0020


	//----- nvinfo : EIATTR_PARAM_CBANK
	.align		4
        /*0070*/ 	.byte	0x04, 0x0a
        /*0072*/ 	.short	(.L_106 - .L_105)
	.align		4
.L_105:
        /*0074*/ 	.word	index@(.nv.constant0._Z5convhPKtS0_PtPm)
        /*0078*/ 	.short	0x0380
        /*007a*/ 	.short	0x0020


	//----- nvinfo : EIATTR_SW_WAR
	.align		4
.L_106:
        /*007c*/ 	.byte	0x04, 0x36
        /*007e*/ 	.short	(.L_108 - .L_107)
.L_107:
        /*0080*/ 	.word	0x00000008
.L_108:


//--------------------- .nv.info._Z4convPKdS0_PdPm --------------------------
	.section	.nv.info._Z4convPKdS0_PdPm,"",@"SHT_CUDA_INFO"
	.sectionflags	@""
	.align	4


	//----- nvinfo : EIATTR_CUDA_API_VERSION
	.align		4
        /*0000*/ 	.byte	0x04, 0x37
        /*0002*/ 	.short	(.L_110 - .L_109)
.L_109:
        /*0004*/ 	.word	0x00000082


	//----- nvinfo : EIATTR_KPARAM_INFO
	.align		4
.L_110:
        /*0008*/ 	.byte	0x04, 0x17
        /*000a*/ 	.short	(.L_112 - .L_111)
.L_111:
        /*000c*/ 	.word	0x00000000
        /*0010*/ 	.short	0x0003
        /*0012*/ 	.short	0x0018
        /*0014*/ 	.byte	0x00, 0xf5, 0x21, 0x00


	//----- nvinfo : EIATTR_KPARAM_INFO
	.align		4
.L_112:
        /*0018*/ 	.byte	0x04, 0x17
        /*001a*/ 	.short	(.L_114 - .L_113)
.L_113:
        /*001c*/ 	.word	0x00000000
        /*0020*/ 	.short	0x0002
        /*0022*/ 	.short	0x0010
        /*0024*/ 	.byte	0x00, 0xf5, 0x21, 0x00


	//----- nvinfo : EIATTR_KPARAM_INFO
	.align		4
.L_114:
        /*0028*/ 	.byte	0x04, 0x17
        /*002a*/ 	.short	(.L_116 - .L_115)
.L_115:
        /*002c*/ 	.word	0x00000000
        /*0030*/ 	.short	0x0001
        /*0032*/ 	.short	0x0008
        /*0034*/ 	.byte	0x00, 0xf5, 0x21, 0x00


	//----- nvinfo : EIATTR_KPARAM_INFO
	.align		4
.L_116:
        /*0038*/ 	.byte	0x04, 0x17
        /*003a*/ 	.short	(.L_118 - .L_117)
.L_117:
        /*003c*/ 	.word	0x00000000
        /*0040*/ 	.short	0x0000
        /*0042*/ 	.short	0x0000
        /*0044*/ 	.byte	0x00, 0xf5, 0x21, 0x00


	//----- nvinfo : EIATTR_SPARSE_MMA_MASK
	.align		4
.L_118:
        /*0048*/ 	.byte	0x03, 0x50
        /*004a*/ 	.short	0x0000


	//----- nvinfo : EIATTR_MAXREG_COUNT
	.align		4
        /*004c*/ 	.byte	0x03, 0x1b
        /*004e*/ 	.short	0x00ff


	//----- nvinfo : EIATTR_MERCURY_ISA_VERSION
	.align		4
        /*0050*/ 	.byte	0x03, 0x5f
        /*0052*/ 	.short	0x0101


	//----- nvinfo : EIATTR_VRC_CTA_INIT_COUNT
	.align		4
        /*0054*/ 	.byte	0x02, 0x4a
	.zero		1
	.zero		1


	//----- nvinfo : EIATTR_EXIT_INSTR_OFFSETS
	.align		4
        /*0058*/ 	.byte	0x04, 0x1c
        /*005a*/ 	.short	(.L_120 - .L_119)


	//   ....[0]....
.L_119:
        /*005c*/ 	.word	0x00000100


	//   ....[1]....
        /*0060*/ 	.word	0x000003f0


	//----- nvinfo : EIATTR_CRS_STACK_SIZE
	.align		4
.L_120:
        /*0064*/ 	.byte	0x04, 0x1e
        /*0066*/ 	.short	(.L_122 - .L_121)
.L_121:
        /*0068*/ 	.word	0x00000000


	//----- nvinfo : EIATTR_CBANK_PARAM_SIZE
	.align		4
.L_122:
        /*006c*/ 	.byte	0x03, 0x19
        /*006e*/ 	.short	0x0020


	//----- nvinfo : EIATTR_PARAM_CBANK
	.align		4
        /*0070*/ 	.byte	0x04, 0x0a
        /*0072*/ 	.short	(.L_124 - .L_123)
	.align		4
.L_123:
        /*0074*/ 	.word	index@(.nv.constant0._Z4convPKdS0_PdPm)
        /*0078*/ 	.short	0x0380
        /*007a*/ 	.short	0x0020


	//----- nvinfo : EIATTR_SW_WAR
	.align		4
.L_124:
        /*007c*/ 	.byte	0x04, 0x36
        /*007e*/ 	.short	(.L_126 - .L_125)
.L_125:
        /*0080*/ 	.word	0x00000008
.L_126:


//--------------------- .nv.info._Z5convfPKfS0_PfPm --------------------------
	.section	.nv.info._Z5convfPKfS0_PfPm,"",@"SHT_CUDA_INFO"
	.sectionflags	@""
	.align	4


	//----- nvinfo : EIATTR_CUDA_API_VERSION
	.align		4
        /*0000*/ 	.byte	0x04, 0x37
        /*0002*/ 	.short	(.L_128 - .L_127)
.L_127:
        /*0004*/ 	.word	0x00000082


	//----- nvinfo : EIATTR_KPARAM_INFO
	.align		4
.L_128:
        /*0008*/ 	.byte	0x04, 0x17
        /*000a*/ 	.short	(.L_130 - .L_129)
.L_129:
        /*000c*/ 	.word	0x00000000
        /*0010*/ 	.short	0x0003
        /*0012*/ 	.short	0x0018
        /*0014*/ 	.byte	0x00, 0xf5, 0x21, 0x00


	//----- nvinfo : EIATTR_KPARAM_INFO
	.align		4
.L_130:
        /*0018*/ 	.byte	0x04, 0x17
        /*001a*/ 	.short	(.L_132 - .L_131)
.L_131:
        /*001c*/ 	.word	0x00000000
        /*0020*/ 	.short	0x0002
        /*0022*/ 	.short	0x0010
        /*0024*/ 	.byte	0x00, 0xf5, 0x21, 0x00


	//----- nvinfo : EIATTR_KPARAM_INFO
	.align		4
.L_132:
        /*0028*/ 	.byte	0x04, 0x17
        /*002a*/ 	.short	(.L_134 - .L_133)
.L_133:
        /*002c*/ 	.word	0x00000000
        /*0030*/ 	.short	0x0001
        /*0032*/ 	.short	0x0008
        /*0034*/ 	.byte	0x00, 0xf5, 0x21, 0x00


	//----- nvinfo : EIATTR_KPARAM_INFO
	.align		4
.L_134:
        /*0038*/ 	.byte	0x04, 0x17
        /*003a*/ 	.short	(.L_136 - .L_135)
.L_135:
        /*003c*/ 	.word	0x00000000
        /*0040*/ 	.short	0x0000
        /*0042*/ 	.short	0x0000
        /*0044*/ 	.byte	0x00, 0xf5, 0x21, 0x00


	//----- nvinfo : EIATTR_SPARSE_MMA_MASK
	.align		4
.L_136:
        /*0048*/ 	.byte	0x03, 0x50
        /*004a*/ 	.short	0x0000


	//----- nvinfo : EIATTR_MAXREG_COUNT
	.align		4
        /*004c*/ 	.byte	0x03, 0x1b
        /*004e*/ 	.short	0x00ff


	//----- nvinfo : EIATTR_MERCURY_ISA_VERSION
	.align		4
        /*0050*/ 	.byte	0x03, 0x5f
        /*0052*/ 	.short	0x0101


	//----- nvinfo : EIATTR_VRC_CTA_INIT_COUNT
	.align		4
        /*0054*/ 	.byte	0x02, 0x4a
	.zero		1
	.zero		1


	//----- nvinfo : EIATTR_EXIT_INSTR_OFFSETS
	.align		4
        /*0058*/ 	.byte	0x04, 0x1c
        /*005a*/ 	.short	(.L_138 - .L_137)


	//   ....[0]....
.L_137:
        /*005c*/ 	.word	0x00000100


	//   ....[1]....
        /*0060*/ 	.word	0x000003f0


	//----- nvinfo : EIATTR_CRS_STACK_SIZE
	.align		4
.L_138:
        /*0064*/ 	.byte	0x04, 0x1e
        /*0066*/ 	.short	(.L_140 - .L_139)
.L_139:
        /*0068*/ 	.word	0x00000000


	//----- nvinfo : EIATTR_CBANK_PARAM_SIZE
	.align		4
.L_140:
        /*006c*/ 	.byte	0x03, 0x19
        /*006e*/ 	.short	0x0020


	//----- nvinfo : EIATTR_PARAM_CBANK
	.align		4
        /*0070*/ 	.byte	0x04, 0x0a
        /*0072*/ 	.short	(.L_142 - .L_141)
	.align		4
.L_141:
        /*0074*/ 	.word	index@(.nv.constant0._Z5convfPKfS0_PfPm)
        /*0078*/ 	.short	0x0380
        /*007a*/ 	.short	0x0020


	//----- nvinfo : EIATTR_SW_WAR
	.align		4
.L_142:
        /*007c*/ 	.byte	0x04, 0x36
        /*007e*/ 	.short	(.L_144 - .L_143)
.L_143:
        /*0080*/ 	.word	0x00000008
.L_144:


//--------------------- .nv.callgraph             --------------------------
	.section	.nv.callgraph,"",@"SHT_CUDA_CALLGRAPH"
	.align	4
	.sectionentsize	8
	.align		4
        /*0000*/ 	.word	0x00000000
	.align		4
        /*0004*/ 	.word	0xffffffff
	.align		4
        /*0008*/ 	.word	0x00000000
	.align		4
        /*000c*/ 	.word	0xfffffffe
	.align		4
        /*0010*/ 	.word	0x00000000
	.align		4
        /*0014*/ 	.word	0xfffffffd
	.align		4
        /*0018*/ 	.word	0x00000000
	.align		4
        /*001c*/ 	.word	0xfffffffc


//--------------------- .nv.constant3             --------------------------
	.section	.nv.constant3,"a",@progbits
	.align	4
.nv.constant3:
	.type		L0,@object
	.size		L0,(.L_0 - L0)
L0:
	.zero		4
.L_0:


//--------------------- .text._Z6convchPK7ushort2S1_PS_Pm --------------------------
	.section	.text._Z6convchPK7ushort2S1_PS_Pm,"ax",@progbits
	.align	128
        .global         _Z6convchPK7ushort2S1_PS_Pm
        .type           _Z6convchPK7ushort2S1_PS_Pm,@function
        .size           _Z6convchPK7ushort2S1_PS_Pm,(.L_x_24 - _Z6convchPK7ushort2S1_PS_Pm)
        .other          _Z6convchPK7ushort2S1_PS_Pm,@"STO_CUDA_ENTRY STV_DEFAULT"
_Z6convchPK7ushort2S1_PS_Pm:
.text._Z6convchPK7ushort2S1_PS_Pm:
[----:B------:R-:W-:Y:S08]  /*0000*/  LDC R1, c[0x0][0x37c] ;  /* 0x0000df00ff017b82 */ /* 0x000ff00000000800 */
[----:B------:R-:W0:Y:S01]  /*0010*/  LDC.64 R6, c[0x0][0x398] ;  /* 0x0000e600ff067b82 */ /* 0x000e220000000a00 */
[----:B------:R-:W0:Y:S02]  /*0020*/  LDCU.64 UR4, c[0x0][0x358] ;  /* 0x00006b00ff0477ac */ /* 0x000e240008000a00 */
[----:B0-----:R-:W2:Y:S04]  /*0030*/  LDG.E R0, desc[UR4][R6.64+0x28] ;  /* 0x0000280406007981 */ /* 0x001ea8000c1e1900 */
[----:B------:R-:W2:Y:S01]  /*0040*/  LDG.E R9, desc[UR4][R6.64+0x30] ;  /* 0x0000300406097981 */ /* 0x000ea2000c1e1900 */
[----:B------:R-:W0:Y:S01]  /*0050*/  LDCU UR6, c[0x0][0x360] ;  /* 0x00006c00ff0677ac */ /* 0x000e220008000800 */
[----:B------:R-:W1:Y:S01]  /*0060*/  S2R R8, SR_TID.Y ;  /* 0x0000000000087919 */ /* 0x000e620000002200 */
[----:B------:R-:W1:Y:S01]  /*0070*/  LDCU UR7, c[0x0][0x364] ;  /* 0x00006c80ff0777ac */ /* 0x000e620008000800 */
[----:B------:R-:W1:Y:S01]  /*0080*/  S2R R3, SR_CTAID.Y ;  /* 0x0000000000037919 */ /* 0x000e620000002600 */
[----:B------:R-:W0:Y:S01]  /*0090*/  S2R R13, SR_TID.X ;  /* 0x00000000000d7919 */ /* 0x000e220000002100 */
[----:B------:R-:W0:Y:S01]  /*00a0*/  S2R R2, SR_CTAID.X ;  /* 0x0000000000027919 */ /* 0x000e220000002500 */
[----:B-1----:R-:W-:-:S02]  /*00b0*/  IMAD R8, R3, UR7, R8 ;  /* 0x0000000703087c24 */ /* 0x002fc4000f8e0208 */
[----:B0-----:R-:W-:Y:S02]  /*00c0*/  IMAD R13, R2, UR6, R13 ;  /* 0x00000006020d7c24 */ /* 0x001fe4000f8e020d */
[----:B--2---:R-:W-:-:S05]  /*00d0*/  IMAD R5, R0, R9, RZ ;  /* 0x0000000900057224 */ /* 0x004fca00078e02ff */
[----:B------:R-:W-:-:S04]  /*00e0*/  ISETP.GE.AND P0, PT, R8, R5, PT ;  /* 0x000000050800720c */ /* 0x000fc80003f06270 */
[----:B------:R-:W-:-:S13]  /*00f0*/  ISETP.GE.OR P0, PT, R13, R9, P0 ;  /* 0x000000090d00720c */ /* 0x000fda0000706670 */
[----:B------:R-:W-:Y:S05]  /*0100*/  @P0 EXIT ;  /* 0x000000000000094d */ /* 0x000fea0003800000 */
[----:B------:R-:W2:Y:S01]  /*0110*/  LDG.E R4, desc[UR4][R6.64+0x18] ;  /* 0x0000180406047981 */ /* 0x000ea2000c1e1900 */
[----:B------:R-:W0:Y:S03]  /*0120*/  LDCU UR7, c[0x3][URZ] ;  /* 0x00c00000ff0777ac */ /* 0x000e260008000800 */
[----:B------:R-:W3:Y:S04]  /*0130*/  LDG.E R0, desc[UR4][R6.64+0x8] ;  /* 0x0000080406007981 */ /* 0x000ee8000c1e1900 */
[----:B------:R-:W4:Y:S01]  /*0140*/  LDG.E R10, desc[UR4][R6.64+0x20] ;  /* 0x00002004060a7981 */ /* 0x000f22000c1e1900 */
[----:B------:R-:W1:Y:S08]  /*0150*/  S2UR UR6, SR_CTAID.Z ;  /* 0x00000000000679c3 */ /* 0x000e700000002700 */
[----:B------:R-:W5:Y:S01]  /*0160*/  LDC.64 R2, c[0x0][0x390] ;  /* 0x0000e400ff027b82 */ /* 0x000f620000000a00 */
[----:B0-----:R-:W-:Y:S01]  /*0170*/  IADD3 R15, PT, PT, -R8, UR7, RZ ;  /* 0x00000007080f7c10 */ /* 0x001fe2000fffe1ff */
[----:B------:R-:W-:Y:S03]  /*0180*/  BSSY.RECONVERGENT B0, `(.L_x_0) ;  /* 0x000002b000007945 */ /* 0x000fe60003800200 */
[----:B--2---:R-:W-:-:S04]  /*0190*/  ISETP.GE.AND P0, PT, R15, R4, PT ;  /* 0x000000040f00720c */ /* 0x004fc80003f06270 */
[----:B---3--:R-:W-:Y:S01]  /*01a0*/  ISETP.GT.OR P1, PT, R0, RZ, !P0 ;  /* 0x000000ff0000720c */ /* 0x008fe20004724670 */
[----:B----4-:R-:W-:-:S04]  /*01b0*/  IMAD R10, R8, R10, R13 ;  /* 0x0000000a080a7224 */ /* 0x010fc800078e020d */
[--C-:B-1----:R-:W-:Y:S01]  /*01c0*/  IMAD R11, R5, UR6, R10.reuse ;  /* 0x00000006050b7c24 */ /* 0x102fe2000f8e020a */
[----:B------:R-:W-:Y:S02]  /*01d0*/  PRMT R5, RZ, 0x7610, R5 ;  /* 0x00007610ff057816 */ /* 0x000fe40000000005 */
[----:B------:R-:W-:Y:S01]  /*01e0*/  PRMT R10, RZ, 0x7610, R10 ;  /* 0x00007610ff0a7816 */ /* 0x000fe2000000000a */
[----:B-----5:R-:W-:-:S04]  /*01f0*/  IMAD.WIDE R2, R11, 0x4, R2 ;  /* 0x000000040b027825 */ /* 0x020fc800078e0202 */
[----:B------:R-:W-:Y:S05]  /*0200*/  @!P1 BRA `(.L_x_1) ;  /* 0x0000000000889947 */ /* 0x000fea0003800000 */
[----:B------:R0:W5:Y:S04]  /*0210*/  LDG.E R11, desc[UR4][R6.64] ;  /* 0x00000004060b7981 */ /* 0x000168000c1e1900 */
[----:B------:R0:W5:Y:S01]  /*0220*/  LDG.E R12, desc[UR4][R6.64+0x10] ;  /* 0x00001004060c7981 */ /* 0x000162000c1e1900 */
[----:B------:R-:W-:Y:S02]  /*0230*/  IMAD R9, R9, UR6, RZ ;  /* 0x0000000609097c24 */ /* 0x000fe4000f8e02ff */
[----:B------:R-:W-:Y:S01]  /*0240*/  HFMA2 R17, -RZ, RZ, 0, 0 ;  /* 0x00000000ff117431 */ /* 0x000fe200000001ff */
[C---:B------:R-:W-:Y:S01]  /*0250*/  ISETP.GT.AND P1, PT, R0.reuse, RZ, PT ;  /* 0x000000ff0000720c */ /* 0x040fe20003f24270 */
[-CC-:B------:R-:W-:Y:S01]  /*0260*/  IMAD R14, R0, R9.reuse, R13.reuse ;  /* 0x00000009000e7224 */ /* 0x180fe200078e020d */
[----:B------:R-:W-:Y:S01]  /*0270*/  PLOP3.LUT P0, PT, P0, PT, PT, 0x8, 0x80 ;  /* 0x000000000080781c */ /* 0x000fe2000070e170 */
[----:B------:R-:W-:Y:S01]  /*0280*/  IMAD R13, R4, R9, R13 ;  /* 0x00000009040d7224 */ /* 0x000fe200078e020d */
[----:B------:R-:W-:-:S11]  /*0290*/  PRMT R10, RZ, 0x7610, R10 ;  /* 0x00007610ff0a7816 */ /* 0x000fd6000000000a */
.L_x_2:
[----:B------:R-:W-:Y:S01]  /*02a0*/  ISETP.GT.AND P1, PT, R15, -0x1, P1 ;  /* 0xffffffff0f00780c */ /* 0x000fe20000f24270 */
[----:B------:R-:W1:Y:S03]  /*02b0*/  LDC.64 R8, c[0x0][0x380] ;  /* 0x0000e000ff087b82 */ /* 0x000e660000000a00 */
[----:B------:R-:W-:-:S05]  /*02c0*/  PLOP3.LUT P2, PT, P1, P0, PT, 0x80, 0x8 ;  /* 0x000000000008781c */ /* 0x000fca0000f41070 */
[----:B0-----:R-:W0:Y:S08]  /*02d0*/  LDC.64 R6, c[0x0][0x388] ;  /* 0x0000e200ff067b82 */ /* 0x001e300000000a00 */
[----:B------:R-:W-:-:S04]  /*02e0*/  @P2 LOP3.LUT R19, RZ, R15, RZ, 0x33, !PT ;  /* 0x0000000fff132212 */ /* 0x000fc800078e33ff */
[----:B------:R-:W-:Y:S01]  /*02f0*/  @P2 IADD3 R16, PT, PT, R4, R19, RZ ;  /* 0x0000001304102210 */ /* 0x000fe20007ffe0ff */
[----:B-----5:R-:W-:-:S04]  /*0300*/  @P2 IMAD R19, R11, R17, R14 ;  /* 0x000000110b132224 */ /* 0x020fc800078e020e */
[----:B------:R-:W-:Y:S02]  /*0310*/  @P2 IMAD R21, R12, R16, R13 ;  /* 0x000000100c152224 */ /* 0x000fe400078e020d */
[----:B-1----:R-:W-:-:S04]  /*0320*/  @P2 IMAD.WIDE R8, R19, 0x4, R8 ;  /* 0x0000000413082825 */ /* 0x002fc800078e0208 */
[----:B0-----:R-:W-:Y:S02]  /*0330*/  @P2 IMAD.WIDE R6, R21, 0x4, R6 ;  /* 0x0000000415062825 */ /* 0x001fe400078e0206 */
[----:B------:R-:W2:Y:S04]  /*0340*/  @P2 LDG.E R9, desc[UR4][R8.64] ;  /* 0x0000000408092981 */ /* 0x000ea8000c1e1900 */
[----:B------:R-:W2:Y:S01]  /*0350*/  @P2 LDG.E R6, desc[UR4][R6.64] ;  /* 0x0000000406062981 */ /* 0x000ea2000c1e1900 */
[----:B------:R-:W-:Y:S02]  /*0360*/  IADD3 R15, PT, PT, R15, 0x1, RZ ;  /* 0x000000010f0f7810 */ /* 0x000fe40007ffe0ff */
[----:B------:R-:W-:Y:S02]  /*0370*/  IADD3 R17, PT, PT, R17, 0x1, RZ ;  /* 0x0000000111117810 */ /* 0x000fe40007ffe0ff */
[----:B------:R-:W-:-:S02]  /*0380*/  ISETP.GE.AND P0, PT, R15, R4, PT ;  /* 0x000000040f00720c */ /* 0x000fc40003f06270 */
[CC--:B------:R-:W-:Y:S02]  /*0390*/  ISETP.LT.AND P1, PT, R17.reuse, R0.reuse, PT ;  /* 0x000000001100720c */ /* 0x0c0fe40003f21270 */
[----:B------:R-:W-:Y:S02]  /*03a0*/  ISETP.LT.OR P3, PT, R17, R0, !P0 ;  /* 0x000000001100720c */ /* 0x000fe40004761670 */
[----:B------:R-:W-:Y:S01]  /*03b0*/  PLOP3.LUT P0, PT, P0, PT, PT, 0x8, 0x80 ;  /* 0x000000000080781c */ /* 0x000fe2000070e170 */
[CC--:B--2---:R-:W-:Y:S02]  /*03c0*/  @P2 HMUL2 R7, R9.reuse.H1_H1, R6.reuse.H1_H1 ;  /* 0x3000000609072232 */ /* 0x0c4fe40000000c00 */
[CC--:B------:R-:W-:Y:S02]  /*03d0*/  @P2 HMUL2 R16, R9.reuse.H1_H1, R6.reuse.H0_H0 ;  /* 0x2000000609102232 */ /* 0x0c0fe40000000c00 */
[CC--:B------:R-:W-:Y:S02]  /*03e0*/  @P2 HFMA2 R7, R9.reuse.H0_H0, R6.reuse.H0_H0, -R7.H0_H0 ;  /* 0x2000000609072231 */ /* 0x0c0fe40000140807 */
[----:B------:R-:W-:-:S02]  /*03f0*/  @P2 HFMA2 R16, R9.H0_H0, R6.H1_H1, R16.H0_H0 ;  /* 0x3000000609102231 */ /* 0x000fc40000040810 */
[----:B------:R-:W-:Y:S02]  /*0400*/  @P2 HADD2 R5, R5.H0_H0, R7.H0_H0 ;  /* 0x2000000705052230 */ /* 0x000fe40000000800 */
[----:B------:R-:W-:Y:S01]  /*0410*/  @P2 HADD2 R10, R10.H0_H0, R16.H0_H0 ;  /* 0x200000100a0a2230 */ /* 0x000fe20000000800 */
[----:B------:R-:W-:Y:S06]  /*0420*/  @P3 BRA `(.L_x_2) ;  /* 0xfffffffc009c3947 */ /* 0x000fec000383ffff */
.L_x_1:
[----:B------:R-:W-:Y:S05]  /*0430*/  BSYNC.RECONVERGENT B0 ;  /* 0x0000000000007941 */ /* 0x000fea0003800200 */
.L_x_0:
[----:B------:R-:W-:-:S05]  /*0440*/  PRMT R5, R5, 0x5410, R10 ;  /* 0x0000541005057816 */ /* 0x000fca000000000a */
[----:B------:R-:W-:Y:S01]  /*0450*/  STG.E desc[UR4][R2.64], R5 ;  /* 0x0000000502007986 */ /* 0x000fe2000c101904 */
[----:B------:R-:W-:Y:S05]  /*0460*/  EXIT ;  /* 0x000000000000794d */ /* 0x000fea0003800000 */
.L_x_3:
[----:B------:R-:W-:-:S00]  /*0470*/  BRA `(.L_x_3) ;  /* 0xfffffffc00fc7947 */ /* 0x000fc0000383ffff */
[----:B------:R-:W-:-:S00]  /*0480*/  NOP ;  /* 0x0000000000007918 */ /* 0x000fc00000000000 */
[----:B------:R-:W-:-:S00]  /*0490*/  NOP ;  /* 0x0000000000007918 */ /* 0x000fc00000000000 */
[----:B------:R-:W-:-:S00]  /*04a0*/  NOP ;  /* 0x0000000000007918 */ /* 0x000fc00000000000 */
[----:B------:R-:W-:-:S00]  /*04b0*/  NOP ;  /* 0x0000000000007918 */ /* 0x000fc00000000000 */
[----:B------:R-:W-:-:S00]  /*04c0*/  NOP ;  /* 0x0000000000007918 */ /* 0x000fc00000000000 */
[----:B------:R-:W-:-:S00]  /*04d0*/  NOP ;  /* 0x0000000000007918 */ /* 0x000fc00000000000 */
[----:B------:R-:W-:-:S00]  /*04e0*/  NOP ;  /* 0x0000000000007918 */ /* 0x000fc00000000000 */
[----:B------:R-:W-:-:S00]  /*04f0*/  NOP ;  /* 0x0000000000007918 */ /* 0x000fc00000000000 */
.L_x_24:


//--------------------- .text._Z5convcPK7double2S1_PS_Pm --------------------------
	.section	.text._Z5convcPK7double2S1_PS_Pm,"ax",@progbits
	.align	128
        .global         _Z5convcPK7double2S1_PS_Pm
        .type           _Z5convcPK7double2S1_PS_Pm,@function
        .size           _Z5convcPK7double2S1_PS_Pm,(.L_x_25 - _Z5convcPK7double2S1_PS_Pm)
        .other          _Z5convcPK7double2S1_PS_Pm,@"STO_CUDA_ENTRY STV_DEFAULT"
_Z5convcPK7double2S1_PS_Pm:
.text._Z5convcPK7double2S1_PS_Pm:
        /* <DEDUP_REMOVED lines=28> */
[----:B-1----:R-:W-:Y:S01]  /*01c0*/  IMAD R5, R4, UR6, R5 ;  /* 0x0000000604057c24 */ /* 0x002fe2000f8e0205 */
[----:B------:R-:W-:-:S03]  /*01d0*/  CS2R R6, SRZ ;  /* 0x0000000000067805 */ /* 0x000fc6000001ff00 */
[----:B-----5:R-:W-:Y:S01]  /*01e0*/  IMAD.WIDE R2, R5, 0x10, R2 ;  /* 0x0000001005027825 */ /* 0x020fe200078e0202 */
[----:B------:R-:W-:-:S03]  /*01f0*/  CS2R R4, SRZ ;  /* 0x0000000000047805 */ /* 0x000fc6000001ff00 */
[----:B------:R-:W-:Y:S05]  /*0200*/  @!P1 BRA `(.L_x_5) ;  /* 0x00000000008c9947 */ /* 0x000fea0003800000 */
[----:B------:R0:W5:Y:S04]  /*0210*/  LDG.E R19, desc[UR4][R8.64] ;  /* 0x0000000408137981 */ /* 0x000168000c1e1900 */
[----:B------:R0:W5:Y:S01]  /*0220*/  LDG.E R20, desc[UR4][R8.64+0x10] ;  /* 0x0000100408147981 */ /* 0x000162000c1e1900 */
[----:B------:R-:W-:Y:S01]  /*0230*/  IMAD R11, R11, UR6, RZ ;  /* 0x000000060b0b7c24 */ /* 0x000fe2000f8e02ff */
[C---:B------:R-:W-:Y:S01]  /*0240*/  ISETP.GT.AND P1, PT, R18.reuse, RZ, PT ;  /* 0x000000ff1200720c */ /* 0x040fe20003f24270 */
[----:B------:R-:W-:Y:S01]  /*0250*/  IMAD.MOV.U32 R25, RZ, RZ, RZ ;  /* 0x000000ffff197224 */ /* 0x000fe200078e00ff */
[----:B------:R-:W-:Y:S01]  /*0260*/  PLOP3.LUT P0, PT, P0, PT, PT, 0x8, 0x80 ;  /* 0x000000000080781c */ /* 0x000fe2000070e170 */
[-CC-:B------:R-:W-:Y:S01]  /*0270*/  IMAD R22, R18, R11.reuse, R21.reuse ;  /* 0x0000000b12167224 */ /* 0x180fe200078e0215 */
[----:B------:R-:W-:Y:S01]  /*0280*/  CS2R R4, SRZ ;  /* 0x0000000000047805 */ /* 0x000fe2000001ff00 */
[----:B------:R-:W-:Y:S01]  /*0290*/  IMAD R21, R0, R11, R21 ;  /* 0x0000000b00157224 */ /* 0x000fe200078e0215 */
[----:B------:R-:W-:-:S09]  /*02a0*/  CS2R R6, SRZ ;  /* 0x0000000000067805 */ /* 0x000fd2000001ff00 */
.L_x_6:
[----:B------:R-:W-:Y:S01]  /*02b0*/  ISETP.GT.AND P1, PT, R23, -0x1, P1 ;  /* 0xffffffff1700780c */ /* 0x000fe20000f24270 */
[----:B0-----:R-:W0:Y:S03]  /*02c0*/  LDC.64 R8, c[0x0][0x380] ;  /* 0x0000e000ff087b82 */ /* 0x001e260000000a00 */
[----:B------:R-:W-:-:S05]  /*02d0*/  PLOP3.LUT P2, PT, P1, P0, PT, 0x80, 0x8 ;  /* 0x000000000008781c */ /* 0x000fca0000f41070 */
[----:B------:R-:W1:Y:S08]  /*02e0*/  LDC.64 R12, c[0x0][0x388] ;  /* 0x0000e200ff0c7b82 */ /* 0x000e700000000a00 */
[----:B------:R-:W-:-:S05]  /*02f0*/  @P2 LOP3.LUT R11, RZ, R23, RZ, 0x33, !PT ;  /* 0x00000017ff0b2212 */ /* 0x000fca00078e33ff */
[----:B------:R-:W-:Y:S02]  /*0300*/  @P2 IMAD.IADD R10, R0, 0x1, R11 ;  /* 0x00000001000a2824 */ /* 0x000fe400078e020b */
[----:B-----5:R-:W-:Y:S02]  /*0310*/  @P2 IMAD R11, R19, R25, R22 ;  /* 0x00000019130b2224 */ /* 0x020fe400078e0216 */
[----:B------:R-:W-:Y:S02]  /*0320*/  @P2 IMAD R15, R20, R10, R21 ;  /* 0x0000000a140f2224 */ /* 0x000fe400078e0215 */
[----:B0-----:R-:W-:-:S04]  /*0330*/  @P2 IMAD.WIDE R8, R11, 0x10, R8 ;  /* 0x000000100b082825 */ /* 0x001fc800078e0208 */
[----:B-1----:R-:W-:Y:S02]  /*0340*/  @P2 IMAD.WIDE R12, R15, 0x10, R12 ;  /* 0x000000100f0c2825 */ /* 0x002fe400078e020c */
[----:B------:R-:W2:Y:S04]  /*0350*/  @P2 LDG.E.128 R8, desc[UR4][R8.64] ;  /* 0x0000000408082981 */ /* 0x000ea8000c1e1d00 */
[----:B------:R-:W2:Y:S01]  /*0360*/  @P2 LDG.E.128 R12, desc[UR4][R12.64] ;  /* 0x000000040c0c2981 */ /* 0x000ea2000c1e1d00 */
[----:B------:R-:W-:Y:S02]  /*0370*/  VIADD R23, R23, 0x1 ;  /* 0x0000000117177836 */ /* 0x000fe40000000000 */
[----:B------:R-:W-:-:S03]  /*0380*/  VIADD R25, R25, 0x1 ;  /* 0x0000000119197836 */ /* 0x000fc60000000000 */
[----:B------:R-:W-:Y:S02]  /*0390*/  ISETP.GE.AND P0, PT, R23, R0, PT ;  /* 0x000000001700720c */ /* 0x000fe40003f06270 */
[CC--:B------:R-:W-:Y:S02]  /*03a0*/  ISETP.LT.AND P1, PT, R25.reuse, R18.reuse, PT ;  /* 0x000000121900720c */ /* 0x0c0fe40003f21270 */
[----:B------:R-:W-:Y:S02]  /*03b0*/  ISETP.LT.OR P3, PT, R25, R18, !P0 ;  /* 0x000000121900720c */ /* 0x000fe40004761670 */
[----:B------:R-:W-:Y:S01]  /*03c0*/  PLOP3.LUT P0, PT, P0, PT, PT, 0x8, 0x80 ;  /* 0x000000000080781c */ /* 0x000fe2000070e170 */
[-C--:B--2---:R-:W-:Y:S02]  /*03d0*/  @P2 DMUL R16, R10, R14.reuse ;  /* 0x0000000e0a102228 */ /* 0x084fe40000000000 */
[----:B------:R-:W-:-:S06]  /*03e0*/  @P2 DMUL R14, R8, R14 ;  /* 0x0000000e080e2228 */ /* 0x000fcc0000000000 */
[-C--:B------:R-:W-:Y:S02]  /*03f0*/  @P2 DFMA R16, R8, R12.reuse, -R16 ;  /* 0x0000000c0810222b */ /* 0x080fe40000000810 */
[----:B------:R-:W-:-:S06]  /*0400*/  @P2 DFMA R14, R10, R12, R14 ;  /* 0x0000000c0a0e222b */ /* 0x000fcc000000000e */
[----:B------:R-:W-:Y:S02]  /*0410*/  @P2 DADD R4, R4, R16 ;  /* 0x0000000004042229 */ /* 0x000fe40000000010 */
[----:B------:R-:W-:Y:S01]  /*0420*/  @P2 DADD R6, R6, R14 ;  /* 0x0000000006062229 */ /* 0x000fe2000000000e */
[----:B------:R-:W-:Y:S10]  /*0430*/  @P3 BRA `(.L_x_6) ;  /* 0xfffffffc009c3947 */ /* 0x000ff4000383ffff */
.L_x_5:
[----:B------:R-:W-:Y:S05]  /*0440*/  BSYNC.RECONVERGENT B0 ;  /* 0x0000000000007941 */ /* 0x000fea0003800200 */
.L_x_4:
[----:B------:R-:W-:Y:S01]  /*0450*/  STG.E.128 desc[UR4][R2.64], R4 ;  /* 0x0000000402007986 */ /* 0x000fe2000c101d04 */
[----:B------:R-:W-:Y:S05]  /*0460*/  EXIT ;  /* 0x000000000000794d */ /* 0x000fea0003800000 */
.L_x_7:
        /* <DEDUP_REMOVED lines=9> */
.L_x_25:


//--------------------- .text._Z6convcfPK6float2S1_PS_Pm --------------------------
	.section	.text._Z6convcfPK6float2S1_PS_Pm,"ax",@progbits
	.align	128
        .global         _Z6convcfPK6float2S1_PS_Pm
        .type           _Z6convcfPK6float2S1_PS_Pm,@function
        .size           _Z6convcfPK6float2S1_PS_Pm,(.L_x_26 - _Z6convcfPK6float2S1_PS_Pm)
        .other          _Z6convcfPK6float2S1_PS_Pm,@"STO_CUDA_ENTRY STV_DEFAULT"
_Z6convcfPK6float2S1_PS_Pm:
.text._Z6convcfPK6float2S1_PS_Pm:
        /* <DEDUP_REMOVED lines=30> */
[----:B-----5:R-:W-:-:S04]  /*01e0*/  IMAD.WIDE R2, R7, 0x8, R2 ;  /* 0x0000000807027825 */ /* 0x020fc800078e0202 */
[----:B------:R-:W-:Y:S05]  /*01f0*/  @!P1 BRA `(.L_x_9) ;  /* 0x0000000000889947 */ /* 0x000fea0003800000 */
[----:B------:R0:W5:Y:S04]  /*0200*/  LDG.E R7, desc[UR4][R8.64] ;  /* 0x0000000408077981 */ /* 0x000168000c1e1900 */
[----:B------:R0:W5:Y:S01]  /*0210*/  LDG.E R10, desc[UR4][R8.64+0x10] ;  /* 0x00001004080a7981 */ /* 0x000162000c1e1900 */
[----:B------:R-:W-:Y:S02]  /*0220*/  IMAD R11, R11, UR6, RZ ;  /* 0x000000060b0b7c24 */ /* 0x000fe4000f8e02ff */
[----:B------:R-:W-:Y:S01]  /*0230*/  HFMA2 R17, -RZ, RZ, 0, 0 ;  /* 0x00000000ff117431 */ /* 0x000fe200000001ff */
[C---:B------:R-:W-:Y:S02]  /*0240*/  ISETP.GT.AND P1, PT, R6.reuse, RZ, PT ;  /* 0x000000ff0600720c */ /* 0x040fe40003f24270 */
[----:B------:R-:W-:Y:S01]  /*0250*/  CS2R R4, SRZ ;  /* 0x0000000000047805 */ /* 0x000fe2000001ff00 */
[-CC-:B------:R-:W-:Y:S01]  /*0260*/  IMAD R14, R6, R11.reuse, R13.reuse ;  /* 0x0000000b060e7224 */ /* 0x180fe200078e020d */
[----:B------:R-:W-:Y:S01]  /*0270*/  PLOP3.LUT P0, PT, P0, PT, PT, 0x8, 0x80 ;  /* 0x000000000080781c */ /* 0x000fe2000070e170 */
[----:B------:R-:W-:-:S12]  /*0280*/  IMAD R11, R0, R11, R13 ;  /* 0x0000000b000b7224 */ /* 0x000fd800078e020d */
.L_x_10:
        /* <DEDUP_REMOVED lines=10> */
[----:B------:R-:W2:Y:S04]  /*0330*/  @P2 LDG.E.64 R8, desc[UR4][R18.64] ;  /* 0x0000000412082981 */ /* 0x000ea8000c1e1b00 */
[----:B------:R-:W2:Y:S01]  /*0340*/  @P2 LDG.E.64 R12, desc[UR4][R12.64] ;  /* 0x000000040c0c2981 */ /* 0x000ea2000c1e1b00 */
[----:B------:R-:W-:Y:S02]  /*0350*/  IADD3 R15, PT, PT, R15, 0x1, RZ ;  /* 0x000000010f0f7810 */ /* 0x000fe40007ffe0ff */
[----:B------:R-:W-:Y:S02]  /*0360*/  IADD3 R17, PT, PT, R17, 0x1, RZ ;  /* 0x0000000111117810 */ /* 0x000fe40007ffe0ff */
[----:B------:R-:W-:-:S02]  /*0370*/  ISETP.GE.AND P0, PT, R15, R0, PT ;  /* 0x000000000f00720c */ /* 0x000fc40003f06270 */
[CC--:B------:R-:W-:Y:S02]  /*0380*/  ISETP.LT.AND P1, PT, R17.reuse, R6.reuse, PT ;  /* 0x000000061100720c */ /* 0x0c0fe40003f21270 */
[----:B------:R-:W-:Y:S02]  /*0390*/  ISETP.LT.OR P3, PT, R17, R6, !P0 ;  /* 0x000000061100720c */ /* 0x000fe40004761670 */
[----:B------:R-:W-:Y:S01]  /*03a0*/  PLOP3.LUT P0, PT, P0, PT, PT, 0x8, 0x80 ;  /* 0x000000000080781c */ /* 0x000fe2000070e170 */
[-C--:B--2---:R-:W-:Y:S01]  /*03b0*/  @P2 FMUL R21, R9, R13.reuse ;  /* 0x0000000d09152220 */ /* 0x084fe20000400000 */
[----:B------:R-:W-:-:S03]  /*03c0*/  @P2 FMUL R16, R8, R13 ;  /* 0x0000000d08102220 */ /* 0x000fc60000400000 */
[-C--:B------:R-:W-:Y:S01]  /*03d0*/  @P2 FFMA R21, R8, R12.reuse, -R21 ;  /* 0x0000000c08152223 */ /* 0x080fe20000000815 */
[----:B------:R-:W-:-:S03]  /*03e0*/  @P2 FFMA R16, R9, R12, R16 ;  /* 0x0000000c09102223 */ /* 0x000fc60000000010 */
[----:B------:R-:W-:Y:S01]  /*03f0*/  @P2 FADD R4, R4, R21 ;  /* 0x0000001504042221 */ /* 0x000fe20000000000 */
[----:B------:R-:W-:Y:S01]  /*0400*/  @P2 FADD R5, R5, R16 ;  /* 0x0000001005052221 */ /* 0x000fe20000000000 */
[----:B------:R-:W-:Y:S06]  /*0410*/  @P3 BRA `(.L_x_10) ;  /* 0xfffffffc009c3947 */ /* 0x000fec000383ffff */
.L_x_9:
[----:B------:R-:W-:Y:S05]  /*0420*/  BSYNC.RECONVERGENT B0 ;  /* 0x0000000000007941 */ /* 0x000fea0003800200 */
.L_x_8:
[----:B------:R-:W-:Y:S01]  /*0430*/  STG.E.64 desc[UR4][R2.64], R4 ;  /* 0x0000000402007986 */ /* 0x000fe2000c101b04 */
[----:B------:R-:W-:Y:S05]  /*0440*/  EXIT ;  /* 0x000000000000794d */ /* 0x000fea0003800000 */
.L_x_11:
        /* <DEDUP_REMOVED lines=11> */
.L_x_26:


//--------------------- .text._Z5convhPKtS0_PtPm  --------------------------
	.section	.text._Z5convhPKtS0_PtPm,"ax",@progbits
	.align	128
        .global         _Z5convhPKtS0_PtPm
        .type           _Z5convhPKtS0_PtPm,@function
        .size           _Z5convhPKtS0_PtPm,(.L_x_27 - _Z5convhPKtS0_PtPm)
        .other          _Z5convhPKtS0_PtPm,@"STO_CUDA_ENTRY STV_DEFAULT"
_Z5convhPKtS0_PtPm:
.text._Z5convhPKtS0_PtPm:
        /* <DEDUP_REMOVED lines=28> */
[----:B-1----:R-:W-:-:S04]  /*01c0*/  IMAD R5, R5, UR6, R10 ;  /* 0x0000000605057c24 */ /* 0x002fc8000f8e020a */
[----:B-----5:R-:W-:Y:S01]  /*01d0*/  IMAD.WIDE R2, R5, 0x2, R2 ;  /* 0x0000000205027825 */ /* 0x020fe200078e0202 */
[----:B------:R-:W-:-:S03]  /*01e0*/  PRMT R5, RZ, 0x7610, R5 ;  /* 0x00007610ff057816 */ /* 0x000fc60000000005 */
[----:B------:R-:W-:Y:S05]  /*01f0*/  @!P1 BRA `(.L_x_13) ;  /* 0x0000000000709947 */ /* 0x000fea0003800000 */
[----:B------:R0:W5:Y:S04]  /*0200*/  LDG.E R10, desc[UR4][R6.64] ;  /* 0x00000004060a7981 */ /* 0x000168000c1e1900 */
[----:B------:R0:W5:Y:S01]  /*0210*/  LDG.E R12, desc[UR4][R6.64+0x10] ;  /* 0x00001004060c7981 */ /* 0x000162000c1e1900 */
[----:B------:R-:W-:Y:S01]  /*0220*/  IMAD R9, R9, UR6, RZ ;  /* 0x0000000609097c24 */ /* 0x000fe2000f8e02ff */
[C---:B------:R-:W-:Y:S01]  /*0230*/  ISETP.GT.AND P1, PT, R4.reuse, RZ, PT ;  /* 0x000000ff0400720c */ /* 0x040fe20003f24270 */
[----:B------:R-:W-:Y:S01]  /*0240*/  IMAD.MOV.U32 R17, RZ, RZ, RZ ;  /* 0x000000ffff117224 */ /* 0x000fe200078e00ff */
[----:B------:R-:W-:Y:S01]  /*0250*/  PLOP3.LUT P0, PT, P0, PT, PT, 0x8, 0x80 ;  /* 0x000000000080781c */ /* 0x000fe2000070e170 */
[-CC-:B------:R-:W-:Y:S02]  /*0260*/  IMAD R15, R4, R9.reuse, R11.reuse ;  /* 0x00000009040f7224 */ /* 0x180fe400078e020b */
[----:B------:R-:W-:-:S10]  /*0270*/  IMAD R11, R0, R9, R11 ;  /* 0x00000009000b7224 */ /* 0x000fd400078e020b */
.L_x_14:
[----:B------:R-:W-:Y:S01]  /*0280*/  ISETP.GT.AND P1, PT, R13, -0x1, P1 ;  /* 0xffffffff0d00780c */ /* 0x000fe20000f24270 */
[----:B------:R-:W1:Y:S03]  /*0290*/  LDC.64 R8, c[0x0][0x380] ;  /* 0x0000e000ff087b82 */ /* 0x000e660000000a00 */
[----:B------:R-:W-:-:S05]  /*02a0*/  PLOP3.LUT P2, PT, P1, P0, PT, 0x80, 0x8 ;  /* 0x000000000008781c */ /* 0x000fca0000f41070 */
[----:B0-----:R-:W0:Y:S08]  /*02b0*/  LDC.64 R6, c[0x0][0x388] ;  /* 0x0000e200ff067b82 */ /* 0x001e300000000a00 */
[----:B------:R-:W-:-:S05]  /*02c0*/  @P2 LOP3.LUT R19, RZ, R13, RZ, 0x33, !PT ;  /* 0x0000000dff132212 */ /* 0x000fca00078e33ff */
[----:B------:R-:W-:Y:S02]  /*02d0*/  @P2 IMAD.IADD R14, R0, 0x1, R19 ;  /* 0x00000001000e2824 */ /* 0x000fe400078e0213 */
[----:B-----5:R-:W-:Y:S02]  /*02e0*/  @P2 IMAD R19, R10, R17, R15 ;  /* 0x000000110a132224 */ /* 0x020fe400078e020f */
[----:B------:R-:W-:Y:S02]  /*02f0*/  @P2 IMAD R21, R12, R14, R11 ;  /* 0x0000000e0c152224 */ /* 0x000fe400078e020b */
[----:B-1----:R-:W-:-:S04]  /*0300*/  @P2 IMAD.WIDE R8, R19, 0x2, R8 ;  /* 0x0000000213082825 */ /* 0x002fc800078e0208 */
[----:B0-----:R-:W-:Y:S02]  /*0310*/  @P2 IMAD.WIDE R6, R21, 0x2, R6 ;  /* 0x0000000215062825 */ /* 0x001fe400078e0206 */
[----:B------:R-:W2:Y:S04]  /*0320*/  @P2 LDG.E.U16 R8, desc[UR4][R8.64] ;  /* 0x0000000408082981 */ /* 0x000ea8000c1e1500 */
[----:B------:R-:W2:Y:S01]  /*0330*/  @P2 LDG.E.U16 R6, desc[UR4][R6.64] ;  /* 0x0000000406062981 */ /* 0x000ea2000c1e1500 */
[----:B------:R-:W-:Y:S02]  /*0340*/  IADD3 R13, PT, PT, R13, 0x1, RZ ;  /* 0x000000010d0d7810 */ /* 0x000fe40007ffe0ff */
[----:B------:R-:W-:Y:S02]  /*0350*/  IADD3 R17, PT, PT, R17, 0x1, RZ ;  /* 0x0000000111117810 */ /* 0x000fe40007ffe0ff */
[----:B------:R-:W-:-:S02]  /*0360*/  ISETP.GE.AND P0, PT, R13, R0, PT ;  /* 0x000000000d00720c */ /* 0x000fc40003f06270 */
[CC--:B------:R-:W-:Y:S02]  /*0370*/  ISETP.LT.AND P1, PT, R17.reuse, R4.reuse, PT ;  /* 0x000000041100720c */ /* 0x0c0fe40003f21270 */
[----:B------:R-:W-:Y:S02]  /*0380*/  ISETP.LT.OR P3, PT, R17, R4, !P0 ;  /* 0x000000041100720c */ /* 0x000fe40004761670 */
[----:B------:R-:W-:Y:S01]  /*0390*/  PLOP3.LUT P0, PT, P0, PT, PT, 0x8, 0x80 ;  /* 0x000000000080781c */ /* 0x000fe2000070e170 */
[----:B--2---:R-:W-:-:S10]  /*03a0*/  @P2 HFMA2 R5, R8.H0_H0, R6.H0_H0, R5.H0_H0 ;  /* 0x2000000608052231 */ /* 0x004fd40000040805 */
[----:B------:R-:W-:Y:S05]  /*03b0*/  @P3 BRA `(.L_x_14) ;  /* 0xfffffffc00b03947 */ /* 0x000fea000383ffff */
.L_x_13:
[----:B------:R-:W-:Y:S05]  /*03c0*/  BSYNC.RECONVERGENT B0 ;  /* 0x0000000000007941 */ /* 0x000fea0003800200 */
.L_x_12:
[----:B------:R-:W-:Y:S01]  /*03d0*/  STG.E.U16 desc[UR4][R2.64], R5 ;  /* 0x0000000502007986 */ /* 0x000fe2000c101504 */
[----:B------:R-:W-:Y:S05]  /*03e0*/  EXIT ;  /* 0x000000000000794d */ /* 0x000fea0003800000 */
.L_x_15:
        /* <DEDUP_REMOVED lines=9> */
.L_x_27:


//--------------------- .text._Z4convPKdS0_PdPm   --------------------------
	.section	.text._Z4convPKdS0_PdPm,"ax",@progbits
	.align	128
        .global         _Z4convPKdS0_PdPm
        .type           _Z4convPKdS0_PdPm,@function
        .size           _Z4convPKdS0_PdPm,(.L_x_28 - _Z4convPKdS0_PdPm)
        .other          _Z4convPKdS0_PdPm,@"STO_CUDA_ENTRY STV_DEFAULT"
_Z4convPKdS0_PdPm:
.text._Z4convPKdS0_PdPm:
        /* <DEDUP_REMOVED lines=40> */
[----:B------:R-:W-:-:S10]  /*0280*/  IMAD R11, R6, R11, R13 ;  /* 0x0000000b060b7224 */ /* 0x000fd400078e020d */
.L_x_18:
        /* <DEDUP_REMOVED lines=10> */
[----:B------:R-:W2:Y:S04]  /*0330*/  @P2 LDG.E.64 R12, desc[UR4][R12.64] ;  /* 0x000000040c0c2981 */ /* 0x000ea8000c1e1b00 */
[----:B------:R-:W2:Y:S01]  /*0340*/  @P2 LDG.E.64 R8, desc[UR4][R8.64] ;  /* 0x0000000408082981 */ /* 0x000ea2000c1e1b00 */
[----:B------:R-:W-:Y:S01]  /*0350*/  IADD3 R15, PT, PT, R15, 0x1, RZ ;  /* 0x000000010f0f7810 */ /* 0x000fe20007ffe0ff */
[----:B------:R-:W-:-:S03]  /*0360*/  VIADD R17, R17, 0x1 ;  /* 0x0000000111117836 */ /* 0x000fc60000000000 */
[----:B------:R-:W-:Y:S02]  /*0370*/  ISETP.GE.AND P0, PT, R15, R6, PT ;  /* 0x000000060f00720c */ /* 0x000fe40003f06270 */
[CC--:B------:R-:W-:Y:S02]  /*0380*/  ISETP.LT.AND P1, PT, R17.reuse, R0.reuse, PT ;  /* 0x000000001100720c */ /* 0x0c0fe40003f21270 */
[----:B------:R-:W-:Y:S02]  /*0390*/  ISETP.LT.OR P3, PT, R17, R0, !P0 ;  /* 0x000000001100720c */ /* 0x000fe40004761670 */
[----:B------:R-:W-:Y:S01]  /*03a0*/  PLOP3.LUT P0, PT, P0, PT, PT, 0x8, 0x80 ;  /* 0x000000000080781c */ /* 0x000fe2000070e170 */
[----:B--2---:R-:W-:-:S10]  /*03b0*/  @P2 DFMA R4, R12, R8, R4 ;  /* 0x000000080c04222b */ /* 0x004fd40000000004 */
[----:B------:R-:W-:Y:S05]  /*03c0*/  @P3 BRA `(.L_x_18) ;  /* 0xfffffffc00b03947 */ /* 0x000fea000383ffff */
.L_x_17:
[----:B------:R-:W-:Y:S05]  /*03d0*/  BSYNC.RECONVERGENT B0 ;  /* 0x0000000000007941 */ /* 0x000fea0003800200 */
.L_x_16:
[----:B------:R-:W-:Y:S01]  /*03e0*/  STG.E.64 desc[UR4][R2.64], R4 ;  /* 0x0000000402007986 */ /* 0x000fe2000c101b04 */
[----:B------:R-:W-:Y:S05]  /*03f0*/  EXIT ;  /* 0x000000000000794d */ /* 0x000fea0003800000 */
.L_x_19:
        /* <DEDUP_REMOVED lines=16> */
.L_x_28:


//--------------------- .text._Z5convfPKfS0_PfPm  --------------------------
	.section	.text._Z5convfPKfS0_PfPm,"ax",@progbits
	.align	128
        .global         _Z5convfPKfS0_PfPm
        .type           _Z5convfPKfS0_PfPm,@function
        .size           _Z5convfPKfS0_PfPm,(.L_x_29 - _Z5convfPKfS0_PfPm)
        .other          _Z5convfPKfS0_PfPm,@"STO_CUDA_ENTRY STV_DEFAULT"
_Z5convfPKfS0_PfPm:
.text._Z5convfPKfS0_PfPm:
        /* <DEDUP_REMOVED lines=29> */
[----:B-----5:R-:W-:-:S04]  /*01d0*/  IMAD.WIDE R2, R5, 0x4, R2 ;  /* 0x0000000405027825 */ /* 0x020fc800078e0202 */
[----:B------:R-:W-:Y:S01]  /*01e0*/  IMAD.MOV.U32 R5, RZ, RZ, RZ ;  /* 0x000000ffff057224 */ /* 0x000fe200078e00ff */
[----:B------:R-:W-:Y:S06]  /*01f0*/  @!P1 BRA `(.L_x_21) ;  /* 0x0000000000749947 */ /* 0x000fec0003800000 */
[----:B------:R0:W5:Y:S04]  /*0200*/  LDG.E R10, desc[UR4][R6.64] ;  /* 0x00000004060a7981 */ /* 0x000168000c1e1900 */
[----:B------:R0:W5:Y:S01]  /*0210*/  LDG.E R12, desc[UR4][R6.64+0x10] ;  /* 0x00001004060c7981 */ /* 0x000162000c1e1900 */
[----:B------:R-:W-:Y:S02]  /*0220*/  IMAD R9, R9, UR6, RZ ;  /* 0x0000000609097c24 */ /* 0x000fe4000f8e02ff */
[----:B------:R-:W-:Y:S01]  /*0230*/  HFMA2 R17, -RZ, RZ, 0, 0 ;  /* 0x00000000ff117431 */ /* 0x000fe200000001ff */
[C---:B------:R-:W-:Y:S01]  /*0240*/  ISETP.GT.AND P1, PT, R4.reuse, RZ, PT ;  /* 0x000000ff0400720c */ /* 0x040fe20003f24270 */
[----:B------:R-:W-:Y:S01]  /*0250*/  IMAD.MOV.U32 R5, RZ, RZ, RZ ;  /* 0x000000ffff057224 */ /* 0x000fe200078e00ff */
[----:B------:R-:W-:Y:S01]  /*0260*/  PLOP3.LUT P0, PT, P0, PT, PT, 0x8, 0x80 ;  /* 0x000000000080781c */ /* 0x000fe2000070e170 */
[----:B------:R-:W-:-:S02]  /*0270*/  IMAD R15, R4, R9, R11 ;  /* 0x00000009040f7224 */ /* 0x000fc400078e020b */
[----:B------:R-:W-:-:S10]  /*0280*/  IMAD R11, R0, R9, R11 ;  /* 0x00000009000b7224 */ /* 0x000fd400078e020b */
.L_x_22:
        /* <DEDUP_REMOVED lines=18> */
[----:B--2---:R-:W-:-:S10]  /*03b0*/  @P2 FFMA R5, R8, R6, R5 ;  /* 0x0000000608052223 */ /* 0x004fd40000000005 */
[----:B------:R-:W-:Y:S05]  /*03c0*/  @P3 BRA `(.L_x_22) ;  /* 0xfffffffc00b03947 */ /* 0x000fea000383ffff */
.L_x_21:
[----:B------:R-:W-:Y:S05]  /*03d0*/  BSYNC.RECONVERGENT B0 ;  /* 0x0000000000007941 */ /* 0x000fea0003800200 */
.L_x_20:
[----:B------:R-:W-:Y:S01]  /*03e0*/  STG.E desc[UR4][R2.64], R5 ;  /* 0x0000000502007986 */ /* 0x000fe2000c101904 */
[----:B------:R-:W-:Y:S05]  /*03f0*/  EXIT ;  /* 0x000000000000794d */ /* 0x000fea0003800000 */
.L_x_23:
        /* <DEDUP_REMOVED lines=16> */
.L_x_29:


//--------------------- .nv.shared.reserved.0     --------------------------
	.section	.nv.shared.reserved.0,"aw",@nobits
	.weak		__nv_reservedSMEM_offset_0_alias
	.size		__nv_reservedSMEM_offset_0_alias, 0, 64
	.other		__nv_reservedSMEM_offset_0_alias,@"STO_CUDA_RESERVED_SHARED STV_DEFAULT"
__nv_reservedSMEM_offset_0_alias:
	.zero		0
	.zero		64


//--------------------- .nv.constant0._Z6convchPK7ushort2S1_PS_Pm --------------------------
	.section	.nv.constant0._Z6convchPK7ushort2S1_PS_Pm,"a",@progbits
	.sectionflags	@""
	.align	4
.nv.constant0._Z6convchPK7ushort2S1_PS_Pm:
	.zero		928


//--------------------- .nv.constant0._Z5convcPK7double2S1_PS_Pm --------------------------
	.section	.nv.constant0._Z5convcPK7double2S1_PS_Pm,"a",@progbits
	.sectionflags	@""
	.align	4
.nv.constant0._Z5convcPK7double2S1_PS_Pm:
	.zero		928


//--------------------- .nv.constant0._Z6convcfPK6float2S1_PS_Pm --------------------------
	.section	.nv.constant0._Z6convcfPK6float2S1_PS_Pm,"a",@progbits
	.sectionflags	@""
	.align	4
.nv.constant0._Z6convcfPK6float2S1_PS_Pm:
	.zero		928


//--------------------- .nv.constant0._Z5convhPKtS0_PtPm --------------------------
	.section	.nv.constant0._Z5convhPKtS0_PtPm,"a",@progbits
	.sectionflags	@""
	.align	4
.nv.constant0._Z5convhPKtS0_PtPm:
	.zero		928


//--------------------- .nv.constant0._Z4convPKdS0_PdPm --------------------------
	.section	.nv.constant0._Z4convPKdS0_PdPm,"a",@progbits
	.sectionflags	@""
	.align	4
.nv.constant0._Z4convPKdS0_PdPm:
	.zero		928


//--------------------- .nv.constant0._Z5convfPKfS0_PfPm --------------------------
	.section	.nv.constant0._Z5convfPKfS0_PfPm,"a",@progbits
	.sectionflags	@""
	.align	4
.nv.constant0._Z5convfPKfS0_PfPm:
	.zero		928


//--------------------- SYMBOLS --------------------------

	.type		.nv.reservedSmem.offset0,@object
	.size		.nv.reservedSmem.offset0,0x4
